//
// Generated by NVIDIA NVVM Compiler
//
// Compiler Build ID: CL-36424714
// Cuda compilation tools, release 13.0, V13.0.88
// Based on NVVM 20.0.0
//

.version 9.0
.target sm_100
.address_size 64

	// .globl	_Z7Kernel2PdS_iiid

.visible .entry _Z7Kernel2PdS_iiid(
	.param .u64 .ptr .align 1 _Z7Kernel2PdS_iiid_param_0,
	.param .u64 .ptr .align 1 _Z7Kernel2PdS_iiid_param_1,
	.param .u32 _Z7Kernel2PdS_iiid_param_2,
	.param .u32 _Z7Kernel2PdS_iiid_param_3,
	.param .u32 _Z7Kernel2PdS_iiid_param_4,
	.param .f64 _Z7Kernel2PdS_iiid_param_5
)
{
	.reg .pred 	%p<23>;
	.reg .b32 	%r<100>;
	.reg .b32 	%f<7>;
	.reg .b64 	%rd<53>;
	.reg .b64 	%fd<193>;

	ld.param.u64 	%rd8, [_Z7Kernel2PdS_iiid_param_0];
	ld.param.u64 	%rd9, [_Z7Kernel2PdS_iiid_param_1];
	ld.param.u32 	%r29, [_Z7Kernel2PdS_iiid_param_2];
	ld.param.u32 	%r31, [_Z7Kernel2PdS_iiid_param_3];
	ld.param.u32 	%r30, [_Z7Kernel2PdS_iiid_param_4];
	cvta.to.global.u64 	%rd1, %rd9;
	cvta.to.global.u64 	%rd2, %rd8;
	mov.u32 	%r32, %ctaid.x;
	mov.u32 	%r33, %ntid.x;
	mov.u32 	%r34, %tid.x;
	mad.lo.s32 	%r35, %r32, %r33, %r34;
	mov.u32 	%r36, %ctaid.y;
	mov.u32 	%r37, %ntid.y;
	mov.u32 	%r38, %tid.y;
	mad.lo.s32 	%r39, %r36, %r37, %r38;
	mad.lo.s32 	%r1, %r29, %r39, %r35;
	mul.lo.s32 	%r2, %r31, %r29;
	setp.ge.s32 	%p1, %r1, %r2;
	@%p1 bra 	$L__BB0_27;
	setp.lt.s32 	%p2, %r2, 1;
	mov.f64 	%fd192, 0d7FF8000000000000;
	@%p2 bra 	$L__BB0_26;
	setp.ne.s32 	%p3, %r30, 0;
	mul.lo.s32 	%r3, %r29, %r29;
	@%p3 bra 	$L__BB0_12;
	setp.eq.s32 	%p13, %r2, 1;
	mov.b64 	%rd52, 0;
	mov.f64 	%fd190, 0d0000000000000000;
	mov.f64 	%fd191, %fd190;
	@%p13 bra 	$L__BB0_7;
	ld.param.f64 	%fd172, [_Z7Kernel2PdS_iiid_param_5];
	mov.f64 	%fd123, 0d8000000000000000;
	div.rn.f64 	%fd124, %fd123, %fd172;
	fma.rn.f64 	%fd125, %fd124, 0d3FF71547652B82FE, 0d4338000000000000;
	{
	.reg .b32 %temp; 
	mov.b64 	{%r63, %temp}, %fd125;
	}
	mov.f64 	%fd126, 0dC338000000000000;
	add.rn.f64 	%fd127, %fd125, %fd126;
	fma.rn.f64 	%fd128, %fd127, 0dBFE62E42FEFA39EF, %fd124;
	fma.rn.f64 	%fd129, %fd127, 0dBC7ABC9E3B39803F, %fd128;
	fma.rn.f64 	%fd130, %fd129, 0d3E5ADE1569CE2BDF, 0d3E928AF3FCA213EA;
	fma.rn.f64 	%fd131, %fd130, %fd129, 0d3EC71DEE62401315;
	fma.rn.f64 	%fd132, %fd131, %fd129, 0d3EFA01997C89EB71;
	fma.rn.f64 	%fd133, %fd132, %fd129, 0d3F2A01A014761F65;
	fma.rn.f64 	%fd134, %fd133, %fd129, 0d3F56C16C1852B7AF;
	fma.rn.f64 	%fd135, %fd134, %fd129, 0d3F81111111122322;
	fma.rn.f64 	%fd136, %fd135, %fd129, 0d3FA55555555502A1;
	fma.rn.f64 	%fd137, %fd136, %fd129, 0d3FC5555555555511;
	fma.rn.f64 	%fd138, %fd137, %fd129, 0d3FE000000000000B;
	fma.rn.f64 	%fd139, %fd138, %fd129, 0d3FF0000000000000;
	fma.rn.f64 	%fd140, %fd139, %fd129, 0d3FF0000000000000;
	{
	.reg .b32 %temp; 
	mov.b64 	{%r64, %temp}, %fd140;
	}
	{
	.reg .b32 %temp; 
	mov.b64 	{%temp, %r65}, %fd140;
	}
	shl.b32 	%r66, %r63, 20;
	add.s32 	%r67, %r66, %r65;
	mov.b64 	%fd1, {%r64, %r67};
	{
	.reg .b32 %temp; 
	mov.b64 	{%temp, %r68}, %fd124;
	}
	mov.b32 	%f5, %r68;
	abs.f32 	%f1, %f5;
	setp.lt.f64 	%p14, %fd124, 0d0000000000000000;
	add.f64 	%fd141, %fd124, 0d7FF0000000000000;
	selp.f64 	%fd2, 0d0000000000000000, %fd141, %p14;
	shr.u32 	%r69, %r63, 31;
	add.s32 	%r70, %r63, %r69;
	shr.s32 	%r71, %r70, 1;
	shl.b32 	%r72, %r71, 20;
	add.s32 	%r73, %r65, %r72;
	mov.b64 	%fd142, {%r64, %r73};
	sub.s32 	%r74, %r63, %r71;
	shl.b32 	%r75, %r74, 20;
	add.s32 	%r76, %r75, 1072693248;
	mov.b32 	%r77, 0;
	mov.b64 	%fd143, {%r77, %r76};
	mul.f64 	%fd3, %fd143, %fd142;
	and.b32  	%r78, %r2, 2147483646;
	neg.s32 	%r93, %r78;
	add.s64 	%rd51, %rd2, 8;
	mov.f64 	%fd190, 0d0000000000000000;
$L__BB0_5:
	setp.geu.f32 	%p15, %f1, 0f40874800;
	setp.lt.f32 	%p16, %f1, 0f4086232B;
	selp.f64 	%fd144, %fd2, %fd3, %p15;
	selp.f64 	%fd145, %fd1, %fd144, %p16;
	add.f64 	%fd146, %fd190, %fd145;
	ld.global.f64 	%fd147, [%rd51+-8];
	fma.rn.f64 	%fd148, %fd145, %fd147, %fd191;
	add.f64 	%fd190, %fd146, %fd145;
	ld.global.f64 	%fd149, [%rd51];
	fma.rn.f64 	%fd191, %fd145, %fd149, %fd148;
	add.s32 	%r93, %r93, 2;
	add.s64 	%rd51, %rd51, 16;
	setp.ne.s32 	%p17, %r93, 0;
	@%p17 bra 	$L__BB0_5;
	cvt.u64.u32 	%rd52, %r78;
$L__BB0_7:
	and.b32  	%r80, %r2, 1;
	setp.eq.b32 	%p18, %r80, 1;
	not.pred 	%p19, %p18;
	@%p19 bra 	$L__BB0_25;
	ld.param.f64 	%fd173, [_Z7Kernel2PdS_iiid_param_5];
	mov.f64 	%fd150, 0d8000000000000000;
	div.rn.f64 	%fd12, %fd150, %fd173;
	fma.rn.f64 	%fd151, %fd12, 0d3FF71547652B82FE, 0d4338000000000000;
	{
	.reg .b32 %temp; 
	mov.b64 	{%r7, %temp}, %fd151;
	}
	mov.f64 	%fd152, 0dC338000000000000;
	add.rn.f64 	%fd153, %fd151, %fd152;
	fma.rn.f64 	%fd154, %fd153, 0dBFE62E42FEFA39EF, %fd12;
	fma.rn.f64 	%fd155, %fd153, 0dBC7ABC9E3B39803F, %fd154;
	fma.rn.f64 	%fd156, %fd155, 0d3E5ADE1569CE2BDF, 0d3E928AF3FCA213EA;
	fma.rn.f64 	%fd157, %fd156, %fd155, 0d3EC71DEE62401315;
	fma.rn.f64 	%fd158, %fd157, %fd155, 0d3EFA01997C89EB71;
	fma.rn.f64 	%fd159, %fd158, %fd155, 0d3F2A01A014761F65;
	fma.rn.f64 	%fd160, %fd159, %fd155, 0d3F56C16C1852B7AF;
	fma.rn.f64 	%fd161, %fd160, %fd155, 0d3F81111111122322;
	fma.rn.f64 	%fd162, %fd161, %fd155, 0d3FA55555555502A1;
	fma.rn.f64 	%fd163, %fd162, %fd155, 0d3FC5555555555511;
	fma.rn.f64 	%fd164, %fd163, %fd155, 0d3FE000000000000B;
	fma.rn.f64 	%fd165, %fd164, %fd155, 0d3FF0000000000000;
	fma.rn.f64 	%fd166, %fd165, %fd155, 0d3FF0000000000000;
	{
	.reg .b32 %temp; 
	mov.b64 	{%r8, %temp}, %fd166;
	}
	{
	.reg .b32 %temp; 
	mov.b64 	{%temp, %r9}, %fd166;
	}
	shl.b32 	%r81, %r7, 20;
	add.s32 	%r82, %r81, %r9;
	mov.b64 	%fd180, {%r8, %r82};
	{
	.reg .b32 %temp; 
	mov.b64 	{%temp, %r83}, %fd12;
	}
	mov.b32 	%f6, %r83;
	abs.f32 	%f2, %f6;
	setp.lt.f32 	%p20, %f2, 0f4086232B;
	@%p20 bra 	$L__BB0_11;
	setp.lt.f64 	%p21, %fd12, 0d0000000000000000;
	add.f64 	%fd167, %fd12, 0d7FF0000000000000;
	selp.f64 	%fd180, 0d0000000000000000, %fd167, %p21;
	setp.geu.f32 	%p22, %f2, 0f40874800;
	@%p22 bra 	$L__BB0_11;
	shr.u32 	%r84, %r7, 31;
	add.s32 	%r85, %r7, %r84;
	shr.s32 	%r86, %r85, 1;
	shl.b32 	%r87, %r86, 20;
	add.s32 	%r88, %r9, %r87;
	mov.b64 	%fd168, {%r8, %r88};
	sub.s32 	%r89, %r7, %r86;
	shl.b32 	%r90, %r89, 20;
	add.s32 	%r91, %r90, 1072693248;
	mov.b32 	%r92, 0;
	mov.b64 	%fd169, {%r92, %r91};
	mul.f64 	%fd180, %fd169, %fd168;
$L__BB0_11:
	add.f64 	%fd190, %fd190, %fd180;
	shl.b64 	%rd47, %rd52, 3;
	add.s64 	%rd48, %rd2, %rd47;
	ld.global.f64 	%fd170, [%rd48];
	fma.rn.f64 	%fd191, %fd180, %fd170, %fd191;
	bra.uni 	$L__BB0_25;
$L__BB0_12:
	mul.lo.s32 	%r10, %r30, %r30;
	max.u32 	%r41, %r10, 1;
	and.b32  	%r11, %r41, 5;
	and.b32  	%r12, %r41, -8;
	and.b32  	%r13, %r41, 1;
	neg.s32 	%r14, %r12;
	mov.b32 	%r94, 0;
	mov.f64 	%fd190, 0d0000000000000000;
	mul.wide.s32 	%rd33, %r3, 8;
	mov.f64 	%fd191, %fd190;
$L__BB0_13:
	setp.lt.u32 	%p4, %r10, 8;
	mov.f64 	%fd184, 0d0000000000000000;
	mov.b32 	%r99, 0;
	@%p4 bra 	$L__BB0_16;
	mov.f64 	%fd184, 0d0000000000000000;
	mov.u32 	%r95, %r1;
	mov.u32 	%r96, %r94;
	mov.u32 	%r97, %r14;
$L__BB0_15:
	.pragma "nounroll";
	mul.wide.s32 	%rd10, %r95, 8;
	add.s64 	%rd11, %rd1, %rd10;
	ld.global.f64 	%fd47, [%rd11];
	mul.wide.s32 	%rd12, %r96, 8;
	add.s64 	%rd13, %rd1, %rd12;
	ld.global.f64 	%fd48, [%rd13];
	sub.f64 	%fd49, %fd47, %fd48;
	fma.rn.f64 	%fd50, %fd49, %fd49, %fd184;
	mul.wide.s32 	%rd14, %r3, 8;
	add.s64 	%rd15, %rd11, %rd14;
	ld.global.f64 	%fd51, [%rd15];
	add.s64 	%rd16, %rd13, %rd14;
	ld.global.f64 	%fd52, [%rd16];
	sub.f64 	%fd53, %fd51, %fd52;
	fma.rn.f64 	%fd54, %fd53, %fd53, %fd50;
	add.s64 	%rd17, %rd15, %rd14;
	ld.global.f64 	%fd55, [%rd17];
	add.s64 	%rd18, %rd16, %rd14;
	ld.global.f64 	%fd56, [%rd18];
	sub.f64 	%fd57, %fd55, %fd56;
	fma.rn.f64 	%fd58, %fd57, %fd57, %fd54;
	add.s64 	%rd19, %rd17, %rd14;
	ld.global.f64 	%fd59, [%rd19];
	add.s64 	%rd20, %rd18, %rd14;
	ld.global.f64 	%fd60, [%rd20];
	sub.f64 	%fd61, %fd59, %fd60;
	fma.rn.f64 	%fd62, %fd61, %fd61, %fd58;
	add.s64 	%rd21, %rd19, %rd14;
	ld.global.f64 	%fd63, [%rd21];
	add.s64 	%rd22, %rd20, %rd14;
	ld.global.f64 	%fd64, [%rd22];
	sub.f64 	%fd65, %fd63, %fd64;
	fma.rn.f64 	%fd66, %fd65, %fd65, %fd62;
	add.s64 	%rd23, %rd21, %rd14;
	ld.global.f64 	%fd67, [%rd23];
	add.s64 	%rd24, %rd22, %rd14;
	ld.global.f64 	%fd68, [%rd24];
	sub.f64 	%fd69, %fd67, %fd68;
	fma.rn.f64 	%fd70, %fd69, %fd69, %fd66;
	add.s64 	%rd25, %rd23, %rd14;
	ld.global.f64 	%fd71, [%rd25];
	add.s64 	%rd26, %rd24, %rd14;
	ld.global.f64 	%fd72, [%rd26];
	sub.f64 	%fd73, %fd71, %fd72;
	fma.rn.f64 	%fd74, %fd73, %fd73, %fd70;
	add.s64 	%rd27, %rd25, %rd14;
	ld.global.f64 	%fd75, [%rd27];
	add.s64 	%rd28, %rd26, %rd14;
	ld.global.f64 	%fd76, [%rd28];
	sub.f64 	%fd77, %fd75, %fd76;
	fma.rn.f64 	%fd184, %fd77, %fd77, %fd74;
	add.s32 	%r97, %r97, 8;
	shl.b32 	%r43, %r3, 3;
	add.s32 	%r96, %r96, %r43;
	add.s32 	%r95, %r95, %r43;
	setp.ne.s32 	%p5, %r97, 0;
	mov.u32 	%r99, %r12;
	@%p5 bra 	$L__BB0_15;
$L__BB0_16:
	setp.eq.s32 	%p6, %r11, 0;
	@%p6 bra 	$L__BB0_21;
	add.s32 	%r44, %r11, -1;
	setp.lt.u32 	%p7, %r44, 3;
	@%p7 bra 	$L__BB0_19;
	mul.lo.s32 	%r45, %r3, %r99;
	add.s32 	%r46, %r45, %r1;
	mul.wide.s32 	%rd29, %r46, 8;
	add.s64 	%rd30, %rd1, %rd29;
	ld.global.f64 	%fd79, [%rd30];
	add.s32 	%r47, %r45, %r94;
	mul.wide.s32 	%rd31, %r47, 8;
	add.s64 	%rd32, %rd1, %rd31;
	ld.global.f64 	%fd80, [%rd32];
	sub.f64 	%fd81, %fd79, %fd80;
	fma.rn.f64 	%fd82, %fd81, %fd81, %fd184;
	add.s64 	%rd34, %rd30, %rd33;
	ld.global.f64 	%fd83, [%rd34];
	add.s64 	%rd35, %rd32, %rd33;
	ld.global.f64 	%fd84, [%rd35];
	sub.f64 	%fd85, %fd83, %fd84;
	fma.rn.f64 	%fd86, %fd85, %fd85, %fd82;
	add.s64 	%rd36, %rd34, %rd33;
	ld.global.f64 	%fd87, [%rd36];
	add.s64 	%rd37, %rd35, %rd33;
	ld.global.f64 	%fd88, [%rd37];
	sub.f64 	%fd89, %fd87, %fd88;
	fma.rn.f64 	%fd90, %fd89, %fd89, %fd86;
	add.s64 	%rd38, %rd36, %rd33;
	ld.global.f64 	%fd91, [%rd38];
	add.s64 	%rd39, %rd37, %rd33;
	ld.global.f64 	%fd92, [%rd39];
	sub.f64 	%fd93, %fd91, %fd92;
	fma.rn.f64 	%fd184, %fd93, %fd93, %fd90;
	add.s32 	%r99, %r99, 4;
$L__BB0_19:
	setp.eq.s32 	%p8, %r13, 0;
	@%p8 bra 	$L__BB0_21;
	mul.lo.s32 	%r48, %r3, %r99;
	add.s32 	%r49, %r48, %r1;
	mul.wide.s32 	%rd40, %r49, 8;
	add.s64 	%rd41, %rd1, %rd40;
	ld.global.f64 	%fd94, [%rd41];
	add.s32 	%r50, %r48, %r94;
	mul.wide.s32 	%rd42, %r50, 8;
	add.s64 	%rd43, %rd1, %rd42;
	ld.global.f64 	%fd95, [%rd43];
	sub.f64 	%fd96, %fd94, %fd95;
	fma.rn.f64 	%fd184, %fd96, %fd96, %fd184;
$L__BB0_21:
	ld.param.f64 	%fd171, [_Z7Kernel2PdS_iiid_param_5];
	sqrt.rn.f64 	%fd97, %fd184;
	neg.f64 	%fd98, %fd97;
	mul.f64 	%fd99, %fd97, %fd98;
	div.rn.f64 	%fd30, %fd99, %fd171;
	fma.rn.f64 	%fd100, %fd30, 0d3FF71547652B82FE, 0d4338000000000000;
	{
	.reg .b32 %temp; 
	mov.b64 	{%r25, %temp}, %fd100;
	}
	mov.f64 	%fd101, 0dC338000000000000;
	add.rn.f64 	%fd102, %fd100, %fd101;
	fma.rn.f64 	%fd103, %fd102, 0dBFE62E42FEFA39EF, %fd30;
	fma.rn.f64 	%fd104, %fd102, 0dBC7ABC9E3B39803F, %fd103;
	fma.rn.f64 	%fd105, %fd104, 0d3E5ADE1569CE2BDF, 0d3E928AF3FCA213EA;
	fma.rn.f64 	%fd106, %fd105, %fd104, 0d3EC71DEE62401315;
	fma.rn.f64 	%fd107, %fd106, %fd104, 0d3EFA01997C89EB71;
	fma.rn.f64 	%fd108, %fd107, %fd104, 0d3F2A01A014761F65;
	fma.rn.f64 	%fd109, %fd108, %fd104, 0d3F56C16C1852B7AF;
	fma.rn.f64 	%fd110, %fd109, %fd104, 0d3F81111111122322;
	fma.rn.f64 	%fd111, %fd110, %fd104, 0d3FA55555555502A1;
	fma.rn.f64 	%fd112, %fd111, %fd104, 0d3FC5555555555511;
	fma.rn.f64 	%fd113, %fd112, %fd104, 0d3FE000000000000B;
	fma.rn.f64 	%fd114, %fd113, %fd104, 0d3FF0000000000000;
	fma.rn.f64 	%fd115, %fd114, %fd104, 0d3FF0000000000000;
	{
	.reg .b32 %temp; 
	mov.b64 	{%r26, %temp}, %fd115;
	}
	{
	.reg .b32 %temp; 
	mov.b64 	{%temp, %r27}, %fd115;
	}
	shl.b32 	%r51, %r25, 20;
	add.s32 	%r52, %r51, %r27;
	mov.b64 	%fd189, {%r26, %r52};
	{
	.reg .b32 %temp; 
	mov.b64 	{%temp, %r53}, %fd30;
	}
	mov.b32 	%f4, %r53;
	abs.f32 	%f3, %f4;
	setp.lt.f32 	%p9, %f3, 0f4086232B;
	@%p9 bra 	$L__BB0_24;
	setp.lt.f64 	%p10, %fd30, 0d0000000000000000;
	add.f64 	%fd116, %fd30, 0d7FF0000000000000;
	selp.f64 	%fd189, 0d0000000000000000, %fd116, %p10;
	setp.geu.f32 	%p11, %f3, 0f40874800;
	@%p11 bra 	$L__BB0_24;
	shr.u32 	%r54, %r25, 31;
	add.s32 	%r55, %r25, %r54;
	shr.s32 	%r56, %r55, 1;
	shl.b32 	%r57, %r56, 20;
	add.s32 	%r58, %r27, %r57;
	mov.b64 	%fd117, {%r26, %r58};
	sub.s32 	%r59, %r25, %r56;
	shl.b32 	%r60, %r59, 20;
	add.s32 	%r61, %r60, 1072693248;
	mov.b32 	%r62, 0;
	mov.b64 	%fd118, {%r62, %r61};
	mul.f64 	%fd189, %fd118, %fd117;
$L__BB0_24:
	add.f64 	%fd190, %fd190, %fd189;
	mul.wide.u32 	%rd44, %r94, 8;
	add.s64 	%rd45, %rd2, %rd44;
	ld.global.f64 	%fd119, [%rd45];
	fma.rn.f64 	%fd191, %fd189, %fd119, %fd191;
	add.s32 	%r94, %r94, 1;
	setp.ne.s32 	%p12, %r94, %r2;
	@%p12 bra 	$L__BB0_13;
$L__BB0_25:
	div.rn.f64 	%fd192, %fd191, %fd190;
$L__BB0_26:
	mul.wide.s32 	%rd49, %r1, 8;
	add.s64 	%rd50, %rd2, %rd49;
	st.global.f64 	[%rd50], %fd192;
$L__BB0_27:
	ret;

}


// ===== COMPILED SASS (sm_100) =====

	.target	sm_100

	.elftype	@"ET_EXEC"


//--------------------- .note.nv.tkinfo           --------------------------
	.section	.note.nv.tkinfo,"",@"SHT_NOTE"
	.sectionflags	@"SHF_NOTE_NV_TKINFO"
	.tkinfo
        /*0018*/ 	.word	0x00000002
        /*0030*/ 	.string	""
        /*0030*/ 	.string	"ptxas"
        /*0030*/ 	.string	"Cuda compilation tools, release 13.0, V13.0.88"
        /*0030*/ 	.string	"Build cuda_13.0.r13.0/compiler.36424714_0"
        /*0030*/ 	.string	"-arch sm_100 -m 64 "



//--------------------- .note.nv.cuinfo           --------------------------
	.section	.note.nv.cuinfo,"",@"SHT_NOTE"
	.sectionflags	@"SHF_NOTE_NV_CUINFO"
        /*0018*/ 	.short	0x0002
        /*001a*/ 	.short	0x0064
        /*001c*/ 	.short	0x0082
	.zero		2


//--------------------- .nv.info                  --------------------------
	.section	.nv.info,"",@"SHT_CUDA_INFO"
	.align	4


	//----- nvinfo : EIATTR_REGCOUNT
	.align		4
        /*0000*/ 	.byte	0x04, 0x2f
        /*0002*/ 	.short	(.L_1 - .L_0)
	.align		4
.L_0:
        /*0004*/ 	.word	index@(_Z7Kernel2PdS_iiid)
        /*0008*/ 	.word	0x00000020


	//----- nvinfo : EIATTR_FRAME_SIZE
	.align		4
.L_1:
        /*000c*/ 	.byte	0x04, 0x11
        /*000e*/ 	.short	(.L_3 - .L_2)
	.align		4
.L_2:
        /*0010*/ 	.word	index@($__internal_1_$__cuda_sm20_dsqrt_rn_f64_mediumpath_v1)
        /*0014*/ 	.word	0x00000000


	//----- nvinfo : EIATTR_FRAME_SIZE
	.align		4
.L_3:
        /*0018*/ 	.byte	0x04, 0x11
        /*001a*/ 	.short	(.L_5 - .L_4)
	.align		4
.L_4:
        /*001c*/ 	.word	index@($__internal_0_$__cuda_sm20_div_rn_f64_full)
        /*0020*/ 	.word	0x00000000


	//----- nvinfo : EIATTR_FRAME_SIZE
	.align		4
.L_5:
        /*0024*/ 	.byte	0x04, 0x11
        /*0026*/ 	.short	(.L_7 - .L_6)
	.align		4
.L_6:
        /*0028*/ 	.word	index@(_Z7Kernel2PdS_iiid)
        /*002c*/ 	.word	0x00000000


	//----- nvinfo : EIATTR_MIN_STACK_SIZE
	.align		4
.L_7:
        /*0030*/ 	.byte	0x04, 0x12
        /*0032*/ 	.short	(.L_9 - .L_8)
	.align		4
.L_8:
        /*0034*/ 	.word	index@(_Z7Kernel2PdS_iiid)
        /*0038*/ 	.word	0x00000000
.L_9:


//--------------------- .nv.compat                --------------------------
	.section	.nv.compat,"",@"SHT_CUDA_COMPAT_INFO"
	.align	4
        /*0000*/ 	.byte	0x02, 0x09, 0x00, 0x00, 0x02, 0x02, 0x01, 0x00, 0x02, 0x05, 0x05, 0x00, 0x03, 0x07, 0x01, 0x01
        /*0010*/ 	.byte	0x02, 0x03, 0x00, 0x00, 0x02, 0x06, 0x01, 0x00, 0x04, 0x0b, 0x08, 0x00, 0x01, 0x00, 0x00, 0x00
        /*0020*/ 	.byte	0x00, 0x00, 0x00, 0x00


//--------------------- .nv.info._Z7Kernel2PdS_iiid --------------------------
	.section	.nv.info._Z7Kernel2PdS_iiid,"",@"SHT_CUDA_INFO"
	.sectionflags	@""
	.align	4


	//----- nvinfo : EIATTR_CUDA_API_VERSION
	.align		4
        /*0000*/ 	.byte	0x04, 0x37
        /*0002*/ 	.short	(.L_11 - .L_10)
.L_10:
        /*0004*/ 	.word	0x00000082


	//----- nvinfo : EIATTR_KPARAM_INFO
	.align		4
.L_11:
        /*0008*/ 	.byte	0x04, 0x17
        /*000a*/ 	.short	(.L_13 - .L_12)
.L_12:
        /*000c*/ 	.word	0x00000000
        /*0010*/ 	.short	0x0005
        /*0012*/ 	.short	0x0020
        /*0014*/ 	.byte	0x00, 0xf0, 0x21, 0x00


	//----- nvinfo : EIATTR_KPARAM_INFO
	.align		4
.L_13:
        /*0018*/ 	.byte	0x04, 0x17
        /*001a*/ 	.short	(.L_15 - .L_14)
.L_14:
        /*001c*/ 	.word	0x00000000
        /*0020*/ 	.short	0x0004
        /*0022*/ 	.short	0x0018
        /*0024*/ 	.byte	0x00, 0xf0, 0x11, 0x00


	//----- nvinfo : EIATTR_KPARAM_INFO
	.align		4
.L_15:
        /*0028*/ 	.byte	0x04, 0x17
        /*002a*/ 	.short	(.L_17 - .L_16)
.L_16:
        /*002c*/ 	.word	0x00000000
        /*0030*/ 	.short	0x0003
        /*0032*/ 	.short	0x0014
        /*0034*/ 	.byte	0x00, 0xf0, 0x11, 0x00


	//----- nvinfo : EIATTR_KPARAM_INFO
	.align		4
.L_17:
        /*0038*/ 	.byte	0x04, 0x17
        /*003a*/ 	.short	(.L_19 - .L_18)
.L_18:
        /*003c*/ 	.word	0x00000000
        /*0040*/ 	.short	0x0002
        /*0042*/ 	.short	0x0010
        /*0044*/ 	.byte	0x00, 0xf0, 0x11, 0x00


	//----- nvinfo : EIATTR_KPARAM_INFO
	.align		4
.L_19:
        /*0048*/ 	.byte	0x04, 0x17
        /*004a*/ 	.short	(.L_21 - .L_20)
.L_20:
        /*004c*/ 	.word	0x00000000
        /*0050*/ 	.short	0x0001
        /*0052*/ 	.short	0x0008
        /*0054*/ 	.byte	0x00, 0xf5, 0x21, 0x00


	//----- nvinfo : EIATTR_KPARAM_INFO
	.align		4
.L_21:
        /*0058*/ 	.byte	0x04, 0x17
        /*005a*/ 	.short	(.L_23 - .L_22)
.L_22:
        /*005c*/ 	.word	0x00000000
        /*0060*/ 	.short	0x0000
        /*0062*/ 	.short	0x0000
        /*0064*/ 	.byte	0x00, 0xf5, 0x21, 0x00


	//----- nvinfo : EIATTR_SPARSE_MMA_MASK
	.align		4
.L_23:
        /*0068*/ 	.byte	0x03, 0x50
        /*006a*/ 	.short	0x0000


	//----- nvinfo : EIATTR_MAXREG_COUNT
	.align		4
        /*006c*/ 	.byte	0x03, 0x1b
        /*006e*/ 	.short	0x00ff


	//----- nvinfo : EIATTR_MERCURY_ISA_VERSION
	.align		4
        /*0070*/ 	.byte	0x03, 0x5f
        /*0072*/ 	.short	0x0101


	//----- nvinfo : EIATTR_VRC_CTA_INIT_COUNT
	.align		4
        /*0074*/ 	.byte	0x02, 0x4a
	.zero		1
	.zero		1


	//----- nvinfo : EIATTR_EXIT_INSTR_OFFSETS
	.align		4
        /*0078*/ 	.byte	0x04, 0x1c
        /*007a*/ 	.short	(.L_25 - .L_24)


	//   ....[0]....
.L_24:
        /*007c*/ 	.word	0x000000d0


	//   ....[1]....
        /*0080*/ 	.word	0x00002380


	//----- nvinfo : EIATTR_CRS_STACK_SIZE
	.align		4
.L_25:
        /*0084*/ 	.byte	0x04, 0x1e
        /*0086*/ 	.short	(.L_27 - .L_26)
.L_26:
        /*0088*/ 	.word	0x00000000


	//----- nvinfo : EIATTR_CBANK_PARAM_SIZE
	.align		4
.L_27:
        /*008c*/ 	.byte	0x03, 0x19
        /*008e*/ 	.short	0x0028


	//----- nvinfo : EIATTR_PARAM_CBANK
	.align		4
        /*0090*/ 	.byte	0x04, 0x0a
        /*0092*/ 	.short	(.L_29 - .L_28)
	.align		4
.L_28:
        /*0094*/ 	.word	index@(.nv.constant0._Z7Kernel2PdS_iiid)
        /*0098*/ 	.short	0x0380
        /*009a*/ 	.short	0x0028


	//----- nvinfo : EIATTR_SW_WAR
	.align		4
.L_29:
        /*009c*/ 	.byte	0x04, 0x36
        /*009e*/ 	.short	(.L_31 - .L_30)
.L_30:
        /*00a0*/ 	.word	0x00000008
.L_31:


//--------------------- .nv.callgraph             --------------------------
	.section	.nv.callgraph,"",@"SHT_CUDA_CALLGRAPH"
	.align	4
	.sectionentsize	8
	.align		4
        /*0000*/ 	.word	0x00000000
	.align		4
        /*0004*/ 	.word	0xffffffff
	.align		4
        /*0008*/ 	.word	0x00000000
	.align		4
        /*000c*/ 	.word	0xfffffffe
	.align		4
        /*0010*/ 	.word	0x00000000
	.align		4
        /*0014*/ 	.word	0xfffffffd
	.align		4
        /*0018*/ 	.word	0x00000000
	.align		4
        /*001c*/ 	.word	0xfffffffc


//--------------------- .text._Z7Kernel2PdS_iiid  --------------------------
	.section	.text._Z7Kernel2PdS_iiid,"ax",@progbits
	.align	128
        .global         _Z7Kernel2PdS_iiid
        .type           _Z7Kernel2PdS_iiid,@function
        .size           _Z7Kernel2PdS_iiid,(.L_x_35 - _Z7Kernel2PdS_iiid)
        .other          _Z7Kernel2PdS_iiid,@"STO_CUDA_ENTRY STV_DEFAULT"
_Z7Kernel2PdS_iiid:
.text._Z7Kernel2PdS_iiid:
[----:B------:R-:W-:Y:S01]  /*0000*/  LDC R1, c[0x0][0x37c] ;  /* 0x0000df00ff017b82 */ /* 0x000fe20000000800 */
[----:B------:R-:W0:Y:S07]  /*0010*/  S2R R3, SR_TID.X ;  /* 0x0000000000037919 */ /* 0x000e2e0000002100 */
[----:B------:R-:W0:Y:S01]  /*0020*/  S2UR UR4, SR_CTAID.X ;  /* 0x00000000000479c3 */ /* 0x000e220000002500 */
[----:B------:R-:W1:Y:S01]  /*0030*/  LDCU.64 UR16, c[0x0][0x390] ;  /* 0x00007200ff1077ac */ /* 0x000e620008000a00 */
[----:B------:R-:W2:Y:S06]  /*0040*/  S2R R5, SR_TID.Y ;  /* 0x0000000000057919 */ /* 0x000eac0000002200 */
[----:B------:R-:W0:Y:S08]  /*0050*/  LDC R0, c[0x0][0x360] ;  /* 0x0000d800ff007b82 */ /* 0x000e300000000800 */
[----:B------:R-:W2:Y:S01]  /*0060*/  S2UR UR5, SR_CTAID.Y ;  /* 0x00000000000579c3 */ /* 0x000ea20000002600 */
[----:B-1----:R-:W-:-:S07]  /*0070*/  UIMAD UR6, UR16, UR17, URZ ;  /* 0x00000011100672a4 */ /* 0x002fce000f8e02ff */
[----:B------:R-:W2:Y:S01]  /*0080*/  LDC R2, c[0x0][0x364] ;  /* 0x0000d900ff027b82 */ /* 0x000ea20000000800 */
[----:B0-----:R-:W-:Y:S02]  /*0090*/  IMAD R0, R0, UR4, R3 ;  /* 0x0000000400007c24 */ /* 0x001fe4000f8e0203 */
[----:B--2---:R-:W-:-:S04]  /*00a0*/  IMAD R3, R2, UR5, R5 ;  /* 0x0000000502037c24 */ /* 0x004fc8000f8e0205 */
[----:B------:R-:W-:-:S05]  /*00b0*/  IMAD R0, R3, UR16, R0 ;  /* 0x0000001003007c24 */ /* 0x000fca000f8e0200 */
[----:B------:R-:W-:-:S13]  /*00c0*/  ISETP.GE.AND P0, PT, R0, UR6, PT ;  /* 0x0000000600007c0c */ /* 0x000fda000bf06270 */
[----:B------:R-:W-:Y:S05]  /*00d0*/  @P0 EXIT ;  /* 0x000000000000094d */ /* 0x000fea0003800000 */
[----:B------:R-:W-:Y:S01]  /*00e0*/  UISETP.GE.AND UP0, UPT, UR6, 0x1, UPT ;  /* 0x000000010600788c */ /* 0x000fe2000bf06270 */
[----:B------:R-:W-:Y:S01]  /*00f0*/  IMAD.MOV.U32 R2, RZ, RZ, 0x0 ;  /* 0x00000000ff027424 */ /* 0x000fe200078e00ff */
[----:B------:R-:W0:Y:S01]  /*0100*/  LDCU.64 UR14, c[0x0][0x358] ;  /* 0x00006b00ff0e77ac */ /* 0x000e220008000a00 */
[----:B------:R-:W-:-:S06]  /*0110*/  IMAD.MOV.U32 R3, RZ, RZ, 0x7ff80000 ;  /* 0x7ff80000ff037424 */ /* 0x000fcc00078e00ff */
[----:B------:R-:W-:Y:S05]  /*0120*/  BRA.U !UP0, `(.L_x_0) ;  /* 0x0000002108887547 */ /* 0x000fea000b800000 */
[----:B------:R-:W1:Y:S01]  /*0130*/  LDCU UR7, c[0x0][0x398] ;  /* 0x00007300ff0777ac */ /* 0x000e620008000800 */
[----:B------:R-:W-:Y:S02]  /*0140*/  UIMAD UR13, UR16, UR16, URZ ;  /* 0x00000010100d72a4 */ /* 0x000fe4000f8e02ff */
[----:B-1----:R-:W-:-:S09]  /*0150*/  UISETP.NE.AND UP0, UPT, UR7, URZ, UPT ;  /* 0x000000ff0700728c */ /* 0x002fd2000bf05270 */
[----:B------:R-:W-:Y:S05]  /*0160*/  BRA.U UP0, `(.L_x_1) ;  /* 0x0000000d00d07547 */ /* 0x000fea000b800000 */
[----:B------:R-:W-:Y:S01]  /*0170*/  UISETP.NE.AND UP0, UPT, UR6, 0x1, UPT ;  /* 0x000000010600788c */ /* 0x000fe2000bf05270 */
[----:B------:R-:W-:Y:S02]  /*0180*/  CS2R R12, SRZ ;  /* 0x00000000000c7805 */ /* 0x000fe4000001ff00 */
[----:B------:R-:W-:Y:S01]  /*0190*/  CS2R R10, SRZ ;  /* 0x00000000000a7805 */ /* 0x000fe2000001ff00 */
[----:B------:R-:W-:Y:S01]  /*01a0*/  UMOV UR4, URZ ;  /* 0x000000ff00047c82 */ /* 0x000fe20008000000 */
[----:B------:R-:W-:-:S04]  /*01b0*/  UMOV UR5, URZ ;  /* 0x000000ff00057c82 */ /* 0x000fc80008000000 */
[----:B------:R-:W-:Y:S05]  /*01c0*/  BRA.U !UP0, `(.L_x_2) ;  /* 0x00000009087c7547 */ /* 0x000fea000b800000 */
[----:B------:R-:W1:Y:S01]  /*01d0*/  LDCU.64 UR4, c[0x0][0x3a0] ;  /* 0x00007400ff0477ac */ /* 0x000e620008000a00 */
[----:B------:R-:W-:Y:S01]  /*01e0*/  IMAD.MOV.U32 R8, RZ, RZ, RZ ;  /* 0x000000ffff087224 */ /* 0x000fe200078e00ff */
[----:B------:R-:W-:Y:S01]  /*01f0*/  MOV R14, 0x240 ;  /* 0x00000240000e7802 */ /* 0x000fe20000000f00 */
[----:B------:R-:W-:Y:S02]  /*0200*/  IMAD.MOV.U32 R9, RZ, RZ, -0x80000000 ;  /* 0x80000000ff097424 */ /* 0x000fe400078e00ff */
[----:B-1----:R-:W-:Y:S01]  /*0210*/  IMAD.U32 R6, RZ, RZ, UR4 ;  /* 0x00000004ff067e24 */ /* 0x002fe2000f8e00ff */
[----:B------:R-:W-:-:S07]  /*0220*/  MOV R7, UR5 ;  /* 0x0000000500077c02 */ /* 0x000fce0008000f00 */
[----:B0-----:R-:W-:Y:S05]  /*0230*/  CALL.REL.NOINC `($__internal_0_$__cuda_sm20_div_rn_f64_full) ;  /* 0x0000002000547944 */ /* 0x001fea0003c00000 */
[----:B------:R-:W-:Y:S01]  /*0240*/  IMAD.MOV.U32 R4, RZ, RZ, 0x652b82fe ;  /* 0x652b82feff047424 */ /* 0x000fe200078e00ff */
[----:B------:R-:W-:Y:S01]  /*0250*/  MOV R9, R3 ;  /* 0x0000000300097202 */ /* 0x000fe20000000f00 */
[----:B------:R-:W-:Y:S01]  /*0260*/  IMAD.MOV.U32 R5, RZ, RZ, 0x3ff71547 ;  /* 0x3ff71547ff057424 */ /* 0x000fe200078e00ff */
[----:B------:R-:W-:Y:S01]  /*0270*/  UMOV UR4, 0xfefa39ef ;  /* 0xfefa39ef00047882 */ /* 0x000fe20000000000 */
[----:B------:R-:W-:Y:S01]  /*0280*/  IMAD.MOV.U32 R8, RZ, RZ, R2 ;  /* 0x000000ffff087224 */ /* 0x000fe200078e0002 */
[----:B------:R-:W-:Y:S01]  /*0290*/  UMOV UR5, 0x3fe62e42 ;  /* 0x3fe62e4200057882 */ /* 0x000fe20000000000 */
[----:B------:R-:W0:Y:S04]  /*02a0*/  LDCU.64 UR8, c[0x0][0x380] ;  /* 0x00007000ff0877ac */ /* 0x000e280008000a00 */
[----:B------:R-:W-:-:S02]  /*02b0*/  DFMA R2, R8, R4, 6.75539944105574400000e+15 ;  /* 0x433800000802742b */ /* 0x000fc40000000004 */
[----:B------:R-:W-:-:S06]  /*02c0*/  DSETP.GEU.AND P0, PT, R8, RZ, PT ;  /* 0x000000ff0800722a */ /* 0x000fcc0003f0e000 */
[----:B------:R-:W-:Y:S02]  /*02d0*/  DADD R6, R2, -6.75539944105574400000e+15 ;  /* 0xc338000002067429 */ /* 0x000fe40000000000 */
[----:B------:R-:W-:-:S04]  /*02e0*/  LEA.HI R3, R2, R2, RZ, 0x1 ;  /* 0x0000000202037211 */ /* 0x000fc800078f08ff */
[----:B------:R-:W-:Y:S02]  /*02f0*/  SHF.R.S32.HI R3, RZ, 0x1, R3 ;  /* 0x00000001ff037819 */ /* 0x000fe40000011403 */
[----:B------:R-:W-:Y:S01]  /*0300*/  DFMA R4, R6, -UR4, R8 ;  /* 0x8000000406047c2b */ /* 0x000fe20008000008 */
[----:B------:R-:W-:Y:S01]  /*0310*/  UMOV UR4, 0x3b39803f ;  /* 0x3b39803f00047882 */ /* 0x000fe20000000000 */
[----:B------:R-:W-:Y:S01]  /*0320*/  UMOV UR5, 0x3c7abc9e ;  /* 0x3c7abc9e00057882 */ /* 0x000fe20000000000 */
[----:B------:R-:W-:-:S05]  /*0330*/  IMAD.IADD R12, R2, 0x1, -R3 ;  /* 0x00000001020c7824 */ /* 0x000fca00078e0a03 */
[----:B------:R-:W-:Y:S01]  /*0340*/  DFMA R6, R6, -UR4, R4 ;  /* 0x8000000406067c2b */ /* 0x000fe20008000004 */
[----:B------:R-:W-:Y:S01]  /*0350*/  UMOV UR4, 0x69ce2bdf ;  /* 0x69ce2bdf00047882 */ /* 0x000fe20000000000 */
[----:B------:R-:W-:Y:S01]  /*0360*/  IMAD.MOV.U32 R4, RZ, RZ, -0x35dec16 ;  /* 0xfca213eaff047424 */ /* 0x000fe200078e00ff */
[----:B------:R-:W-:Y:S01]  /*0370*/  UMOV UR5, 0x3e5ade15 ;  /* 0x3e5ade1500057882 */ /* 0x000fe20000000000 */
[----:B------:R-:W-:Y:S01]  /*0380*/  IMAD.MOV.U32 R5, RZ, RZ, 0x3e928af3 ;  /* 0x3e928af3ff057424 */ /* 0x000fe200078e00ff */
[----:B------:R-:W-:Y:S01]  /*0390*/  LEA R13, R12, 0x3ff00000, 0x14 ;  /* 0x3ff000000c0d7811 */ /* 0x000fe200078ea0ff */
[----:B------:R-:W-:-:S04]  /*03a0*/  IMAD.MOV.U32 R12, RZ, RZ, RZ ;  /* 0x000000ffff0c7224 */ /* 0x000fc800078e00ff */
[----:B------:R-:W-:Y:S01]  /*03b0*/  DFMA R4, R6, UR4, R4 ;  /* 0x0000000406047c2b */ /* 0x000fe20008000004 */
[----:B------:R-:W-:Y:S01]  /*03c0*/  UMOV UR4, 0x62401315 ;  /* 0x6240131500047882 */ /* 0x000fe20000000000 */
[----:B------:R-:W-:-:S06]  /*03d0*/  UMOV UR5, 0x3ec71dee ;  /* 0x3ec71dee00057882 */ /* 0x000fcc0000000000 */
[----:B------:R-:W-:Y:S01]  /*03e0*/  DFMA R4, R6, R4, UR4 ;  /* 0x0000000406047e2b */ /* 0x000fe20008000004 */
        /* <DEDUP_REMOVED lines=20> */
[C---:B------:R-:W-:Y:S01]  /*0530*/  DFMA R4, R6.reuse, R4, UR4 ;  /* 0x0000000406047e2b */ /* 0x040fe20008000004 */
[----:B------:R-:W-:Y:S02]  /*0540*/  ULOP3.LUT UR4, UR6, 0x7ffffffe, URZ, 0xc0, !UPT ;  /* 0x7ffffffe06047892 */ /* 0x000fe4000f8ec0ff */
[----:B0-----:R-:W-:Y:S02]  /*0550*/  UIADD3 UR5, UP0, UPT, UR8, 0x8, URZ ;  /* 0x0000000808057890 */ /* 0x001fe4000ff1e0ff */
[----:B------:R-:W-:Y:S02]  /*0560*/  UIADD3 UR8, UPT, UPT, -UR4, URZ, URZ ;  /* 0x000000ff04087290 */ /* 0x000fe4000fffe1ff */
[----:B------:R-:W-:Y:S01]  /*0570*/  UIADD3.X UR7, UPT, UPT, URZ, UR9, URZ, UP0, !UPT ;  /* 0x00000009ff077290 */ /* 0x000fe200087fe4ff */
[----:B------:R-:W-:Y:S01]  /*0580*/  DFMA R4, R6, R4, 1 ;  /* 0x3ff000000604742b */ /* 0x000fe20000000004 */
[----:B------:R-:W-:-:S07]  /*0590*/  UISETP.GE.AND UP0, UPT, UR8, URZ, UPT ;  /* 0x000000ff0800728c */ /* 0x000fce000bf06270 */
[----:B------:R-:W-:Y:S02]  /*05a0*/  DFMA R6, R6, R4, 1 ;  /* 0x3ff000000606742b */ /* 0x000fe40000000004 */
[----:B------:R-:W-:-:S08]  /*05b0*/  DADD R4, R8, +INF ;  /* 0x7ff0000008047429 */ /* 0x000fd00000000000 */
[----:B------:R-:W-:Y:S01]  /*05c0*/  LEA R15, R3, R7, 0x14 ;  /* 0x00000007030f7211 */ /* 0x000fe200078ea0ff */
[----:B------:R-:W-:Y:S01]  /*05d0*/  IMAD.MOV.U32 R14, RZ, RZ, R6 ;  /* 0x000000ffff0e7224 */ /* 0x000fe200078e0006 */
[----:B------:R-:W-:Y:S01]  /*05e0*/  FSEL R4, R4, RZ, P0 ;  /* 0x000000ff04047208 */ /* 0x000fe20000000000 */
[----:B------:R-:W-:Y:S01]  /*05f0*/  IMAD R27, R2, 0x100000, R7 ;  /* 0x00100000021b7824 */ /* 0x000fe200078e0207 */
[----:B------:R-:W-:Y:S01]  /*0600*/  FSEL R5, R5, RZ, P0 ;  /* 0x000000ff05057208 */ /* 0x000fe20000000000 */
[----:B------:R-:W-:Y:S01]  /*0610*/  IMAD.U32 R3, RZ, RZ, UR7 ;  /* 0x00000007ff037e24 */ /* 0x000fe2000f8e00ff */
[----:B------:R-:W-:Y:S01]  /*0620*/  MOV R2, UR5 ;  /* 0x0000000500027c02 */ /* 0x000fe20008000f00 */
[----:B------:R-:W-:Y:S01]  /*0630*/  DMUL R14, R14, R12 ;  /* 0x0000000c0e0e7228 */ /* 0x000fe20000000000 */
[----:B------:R-:W-:Y:S01]  /*0640*/  CS2R R12, SRZ ;  /* 0x00000000000c7805 */ /* 0x000fe2000001ff00 */
[----:B------:R-:W-:Y:S09]  /*0650*/  BRA.U UP0, `(.L_x_3) ;  /* 0x00000005000c7547 */ /* 0x000ff2000b800000 */
[----:B------:R-:W-:Y:S02]  /*0660*/  UIADD3 UR5, UPT, UPT, -UR8, URZ, URZ ;  /* 0x000000ff08057290 */ /* 0x000fe4000fffe1ff */
[----:B------:R-:W-:Y:S02]  /*0670*/  UPLOP3.LUT UP0, UPT, UPT, UPT, UPT, 0x80, 0x8 ;  /* 0x000000000008789c */ /* 0x000fe40003f0f070 */
[----:B------:R-:W-:-:S09]  /*0680*/  UISETP.GT.AND UP1, UPT, UR5, 0x6, UPT ;  /* 0x000000060500788c */ /* 0x000fd2000bf24270 */
[----:B------:R-:W-:Y:S05]  /*0690*/  BRA.U !UP1, `(.L_x_4) ;  /* 0x0000000109907547 */ /* 0x000fea000b800000 */
[C---:B------:R-:W-:Y:S01]  /*06a0*/  FSETP.GEU.AND P0, PT, |R9|.reuse, 4.2275390625, PT ;  /* 0x408748000900780b */ /* 0x040fe20003f0e200 */
[----:B------:R-:W-:Y:S01]  /*06b0*/  UPLOP3.LUT UP0, UPT, UPT, UPT, UPT, 0x40, 0x4 ;  /* 0x000000000004789c */ /* 0x000fe20003f0e870 */
[----:B------:R-:W-:Y:S02]  /*06c0*/  FSETP.GEU.AND P1, PT, |R9|, 4.1917929649353027344, PT ;  /* 0x4086232b0900780b */ /* 0x000fe40003f2e200 */
[----:B------:R-:W-:Y:S02]  /*06d0*/  FSEL R17, R4, R14, P0 ;  /* 0x0000000e04117208 */ /* 0x000fe40000000000 */
[----:B------:R-:W-:Y:S02]  /*06e0*/  FSEL R18, R5, R15, P0 ;  /* 0x0000000f05127208 */ /* 0x000fe40000000000 */
[----:B------:R-:W-:Y:S02]  /*06f0*/  FSEL R16, R6, R17, !P1 ;  /* 0x0000001106107208 */ /* 0x000fe40004800000 */
[----:B------:R-:W-:-:S07]  /*0700*/  FSEL R17, R27, R18, !P1 ;  /* 0x000000121b117208 */ /* 0x000fce0004800000 */
.L_x_5:
[----:B------:R-:W2:Y:S04]  /*0710*/  LDG.E.64 R20, desc[UR14][R2.64+-0x8] ;  /* 0xfffff80e02147981 */ /* 0x000ea8000c1e1b00 */
[----:B------:R-:W3:Y:S04]  /*0720*/  LDG.E.64 R18, desc[UR14][R2.64] ;  /* 0x0000000e02127981 */ /* 0x000ee8000c1e1b00 */
[----:B------:R-:W4:Y:S04]  /*0730*/  LDG.E.64 R22, desc[UR14][R2.64+0x8] ;  /* 0x0000080e02167981 */ /* 0x000f28000c1e1b00 */
[----:B------:R-:W5:Y:S01]  /*0740*/  LDG.E.64 R24, desc[UR14][R2.64+0x10] ;  /* 0x0000100e02187981 */ /* 0x000f62000c1e1b00 */
[----:B------:R-:W-:-:S08]  /*0750*/  DADD R12, R16, R12 ;  /* 0x00000000100c7229 */ /* 0x000fd0000000000c */
[C---:B------:R-:W-:Y:S02]  /*0760*/  DADD R12, R16.reuse, R12 ;  /* 0x00000000100c7229 */ /* 0x040fe4000000000c */
[C---:B--2---:R-:W-:Y:S01]  /*0770*/  DFMA R10, R16.reuse, R20, R10 ;  /* 0x00000014100a722b */ /* 0x044fe2000000000a */
[----:B------:R-:W2:Y:S07]  /*0780*/  LDG.E.64 R20, desc[UR14][R2.64+0x18] ;  /* 0x0000180e02147981 */ /* 0x000eae000c1e1b00 */
[C---:B---3--:R-:W-:Y:S01]  /*0790*/  DFMA R10, R16.reuse, R18, R10 ;  /* 0x00000012100a722b */ /* 0x048fe2000000000a */
[----:B------:R-:W3:Y:S07]  /*07a0*/  LDG.E.64 R18, desc[UR14][R2.64+0x20] ;  /* 0x0000200e02127981 */ /* 0x000eee000c1e1b00 */
[----:B----4-:R-:W-:-:S02]  /*07b0*/  DFMA R22, R16, R22, R10 ;  /* 0x000000161016722b */ /* 0x010fc4000000000a */
[----:B------:R-:W4:Y:S06]  /*07c0*/  LDG.E.64 R10, desc[UR14][R2.64+0x28] ;  /* 0x0000280e020a7981 */ /* 0x000f2c000c1e1b00 */
[----:B-----5:R-:W-:Y:S02]  /*07d0*/  DFMA R24, R16, R24, R22 ;  /* 0x000000181018722b */ /* 0x020fe40000000016 */
[----:B------:R0:W5:Y:S01]  /*07e0*/  LDG.E.64 R22, desc[UR14][R2.64+0x30] ;  /* 0x0000300e02167981 */ /* 0x000162000c1e1b00 */
[----:B------:R-:W-:Y:S01]  /*07f0*/  DADD R12, R12, R16 ;  /* 0x000000000c0c7229 */ /* 0x000fe20000000010 */
[----:B------:R-:W-:-:S04]  /*0800*/  UIADD3 UR8, UPT, UPT, UR8, 0x8, URZ ;  /* 0x0000000808087890 */ /* 0x000fc8000fffe0ff */
[----:B------:R-:W-:-:S03]  /*0810*/  UISETP.GE.AND UP1, UPT, UR8, -0x6, UPT ;  /* 0xfffffffa0800788c */ /* 0x000fc6000bf26270 */
[----:B------:R-:W-:Y:S01]  /*0820*/  DADD R12, R16, R12 ;  /* 0x00000000100c7229 */ /* 0x000fe2000000000c */
[----:B0-----:R-:W-:-:S05]  /*0830*/  IADD3 R2, P0, PT, R2, 0x40, RZ ;  /* 0x0000004002027810 */ /* 0x001fca0007f1e0ff */
[----:B------:R-:W-:Y:S02]  /*0840*/  IMAD.X R3, RZ, RZ, R3, P0 ;  /* 0x000000ffff037224 */ /* 0x000fe400000e0603 */
[----:B------:R-:W-:-:S08]  /*0850*/  DADD R12, R12, R16 ;  /* 0x000000000c0c7229 */ /* 0x000fd00000000010 */
[----:B------:R-:W-:-:S08]  /*0860*/  DADD R12, R16, R12 ;  /* 0x00000000100c7229 */ /* 0x000fd0000000000c */
[----:B------:R-:W-:-:S08]  /*0870*/  DADD R12, R12, R16 ;  /* 0x000000000c0c7229 */ /* 0x000fd00000000010 */
[C---:B------:R-:W-:Y:S02]  /*0880*/  DADD R12, R16.reuse, R12 ;  /* 0x00000000100c7229 */ /* 0x040fe4000000000c */
[----:B--2---:R-:W-:-:S08]  /*0890*/  DFMA R20, R16, R20, R24 ;  /* 0x000000141014722b */ /* 0x004fd00000000018 */
[----:B---3--:R-:W-:-:S08]  /*08a0*/  DFMA R18, R16, R18, R20 ;  /* 0x000000121012722b */ /* 0x008fd00000000014 */
[----:B----4-:R-:W-:-:S08]  /*08b0*/  DFMA R10, R16, R10, R18 ;  /* 0x0000000a100a722b */ /* 0x010fd00000000012 */
[----:B-----5:R-:W-:Y:S01]  /*08c0*/  DFMA R10, R16, R22, R10 ;  /* 0x00000016100a722b */ /* 0x020fe2000000000a */
[----:B------:R-:W-:Y:S10]  /*08d0*/  BRA.U !UP1, `(.L_x_5) ;  /* 0xfffffffd098c7547 */ /* 0x000ff4000b83ffff */
.L_x_4:
[----:B------:R-:W-:-:S04]  /*08e0*/  UIADD3 UR5, UPT, UPT, -UR8, URZ, URZ ;  /* 0x000000ff08057290 */ /* 0x000fc8000fffe1ff */
[----:B------:R-:W-:-:S09]  /*08f0*/  UISETP.GT.AND UP1, UPT, UR5, 0x2, UPT ;  /* 0x000000020500788c */ /* 0x000fd2000bf24270 */
[----:B------:R-:W-:Y:S05]  /*0900*/  BRA.U !UP1, `(.L_x_6) ;  /* 0x0000000109587547 */ /* 0x000fea000b800000 */
[----:B------:R-:W2:Y:S04]  /*0910*/  LDG.E.64 R16, desc[UR14][R2.64+-0x8] ;  /* 0xfffff80e02107981 */ /* 0x000ea8000c1e1b00 */
[----:B------:R-:W3:Y:S04]  /*0920*/  LDG.E.64 R18, desc[UR14][R2.64] ;  /* 0x0000000e02127981 */ /* 0x000ee8000c1e1b00 */
[----:B------:R-:W4:Y:S04]  /*0930*/  LDG.E.64 R20, desc[UR14][R2.64+0x8] ;  /* 0x0000080e02147981 */ /* 0x000f28000c1e1b00 */
[----:B------:R0:W5:Y:S01]  /*0940*/  LDG.E.64 R22, desc[UR14][R2.64+0x10] ;  /* 0x0000100e02167981 */ /* 0x000162000c1e1b00 */
[C---:B------:R-:W-:Y:S01]  /*0950*/  FSETP.GEU.AND P0, PT, |R9|.reuse, 4.2275390625, PT ;  /* 0x408748000900780b */ /* 0x040fe20003f0e200 */
[----:B------:R-:W-:Y:S01]  /*0960*/  UIADD3 UR8, UPT, UPT, UR8, 0x4, URZ ;  /* 0x0000000408087890 */ /* 0x000fe2000fffe0ff */
[----:B------:R-:W-:Y:S01]  /*0970*/  FSETP.GEU.AND P1, PT, |R9|, 4.1917929649353027344, PT ;  /* 0x4086232b0900780b */ /* 0x000fe20003f2e200 */
[----:B------:R-:W-:Y:S01]  /*0980*/  UPLOP3.LUT UP0, UPT, UPT, UPT, UPT, 0x40, 0x4 ;  /* 0x000000000004789c */ /* 0x000fe20003f0e870 */
[----:B------:R-:W-:-:S02]  /*0990*/  FSEL R25, R4, R14, P0 ;  /* 0x0000000e04197208 */ /* 0x000fc40000000000 */
[----:B------:R-:W-:Y:S02]  /*09a0*/  FSEL R26, R5, R15, P0 ;  /* 0x0000000f051a7208 */ /* 0x000fe40000000000 */
[----:B------:R-:W-:Y:S02]  /*09b0*/  FSEL R24, R6, R25, !P1 ;  /* 0x0000001906187208 */ /* 0x000fe40004800000 */
[----:B------:R-:W-:Y:S02]  /*09c0*/  FSEL R25, R27, R26, !P1 ;  /* 0x0000001a1b197208 */ /* 0x000fe40004800000 */
[----:B0-----:R-:W-:-:S05]  /*09d0*/  IADD3 R2, P0, PT, R2, 0x20, RZ ;  /* 0x0000002002027810 */ /* 0x001fca0007f1e0ff */
[----:B------:R-:W-:Y:S01]  /*09e0*/  IMAD.X R3, RZ, RZ, R3, P0 ;  /* 0x000000ffff037224 */ /* 0x000fe200000e0603 */
[----:B--2---:R-:W-:Y:S02]  /*09f0*/  DFMA R16, R16, R24, R10 ;  /* 0x000000181010722b */ /* 0x004fe4000000000a */
[----:B------:R-:W-:-:S06]  /*0a00*/  DADD R10, R12, R24 ;  /* 0x000000000c0a7229 */ /* 0x000fcc0000000018 */
[----:B---3--:R-:W-:Y:S02]  /*0a10*/  DFMA R16, R18, R24, R16 ;  /* 0x000000181210722b */ /* 0x008fe40000000010 */
[----:B------:R-:W-:-:S06]  /*0a20*/  DADD R10, R10, R24 ;  /* 0x000000000a0a7229 */ /* 0x000fcc0000000018 */
[----:B----4-:R-:W-:Y:S02]  /*0a30*/  DFMA R16, R20, R24, R16 ;  /* 0x000000181410722b */ /* 0x010fe40000000010 */
[----:B------:R-:W-:-:S08]  /*0a40*/  DADD R10, R10, R24 ;  /* 0x000000000a0a7229 */ /* 0x000fd00000000018 */
[----:B------:R-:W-:Y:S02]  /*0a50*/  DADD R12, R10, R24 ;  /* 0x000000000a0c7229 */ /* 0x000fe40000000018 */
[----:B-----5:R-:W-:-:S11]  /*0a60*/  DFMA R10, R22, R24, R16 ;  /* 0x00000018160a722b */ /* 0x020fd60000000010 */
.L_x_6:
[----:B------:R-:W-:-:S09]  /*0a70*/  UISETP.NE.OR UP0, UPT, UR8, URZ, UP0 ;  /* 0x000000ff0800728c */ /* 0x000fd20008705670 */
[----:B------:R-:W-:Y:S05]  /*0a80*/  BRA.U !UP0, `(.L_x_7) ;  /* 0x0000000108487547 */ /* 0x000fea000b800000 */
.L_x_3:
[C---:B------:R-:W-:Y:S02]  /*0a90*/  FSETP.GEU.AND P1, PT, |R9|.reuse, 4.1917929649353027344, PT ;  /* 0x4086232b0900780b */ /* 0x040fe40003f2e200 */
[----:B------:R-:W-:-:S04]  /*0aa0*/  FSETP.GEU.AND P0, PT, |R9|, 4.2275390625, PT ;  /* 0x408748000900780b */ /* 0x000fc80003f0e200 */
[----:B------:R-:W-:-:S04]  /*0ab0*/  FSEL R7, R4, R14, P0 ;  /* 0x0000000e04077208 */ /* 0x000fc80000000000 */
[----:B------:R-:W-:-:S03]  /*0ac0*/  FSEL R26, R6, R7, !P1 ;  /* 0x00000007061a7208 */ /* 0x000fc60004800000 */
[----:B------:R-:W-:-:S07]  /*0ad0*/  @P1 FSEL R27, R5, R15, P0 ;  /* 0x0000000f051b1208 */ /* 0x000fce0000000000 */
.L_x_8:
[----:B------:R-:W-:Y:S01]  /*0ae0*/  MOV R6, R2 ;  /* 0x0000000200067202 */ /* 0x000fe20000000f00 */
[----:B------:R-:W-:-:S05]  /*0af0*/  IMAD.MOV.U32 R7, RZ, RZ, R3 ;  /* 0x000000ffff077224 */ /* 0x000fca00078e0003 */
[----:B------:R-:W2:Y:S04]  /*0b00*/  LDG.E.64 R2, desc[UR14][R6.64+-0x8] ;  /* 0xfffff80e06027981 */ /* 0x000ea8000c1e1b00 */
[----:B------:R-:W3:Y:S01]  /*0b10*/  LDG.E.64 R4, desc[UR14][R6.64] ;  /* 0x0000000e06047981 */ /* 0x000ee2000c1e1b00 */
[----:B------:R-:W-:Y:S01]  /*0b20*/  UIADD3 UR8, UPT, UPT, UR8, 0x2, URZ ;  /* 0x0000000208087890 */ /* 0x000fe2000fffe0ff */
[----:B------:R-:W-:-:S03]  /*0b30*/  DADD R12, R26, R12 ;  /* 0x000000001a0c7229 */ /* 0x000fc6000000000c */
[----:B------:R-:W-:-:S05]  /*0b40*/  UISETP.NE.AND UP0, UPT, UR8, URZ, UPT ;  /* 0x000000ff0800728c */ /* 0x000fca000bf05270 */
[C---:B------:R-:W-:Y:S02]  /*0b50*/  DADD R12, R26.reuse, R12 ;  /* 0x000000001a0c7229 */ /* 0x040fe4000000000c */
[----:B--2---:R-:W-:-:S08]  /*0b60*/  DFMA R2, R26, R2, R10 ;  /* 0x000000021a02722b */ /* 0x004fd0000000000a */
[----:B---3--:R-:W-:Y:S01]  /*0b70*/  DFMA R10, R26, R4, R2 ;  /* 0x000000041a0a722b */ /* 0x008fe20000000002 */
[----:B------:R-:W-:-:S05]  /*0b80*/  IADD3 R2, P0, PT, R6, 0x10, RZ ;  /* 0x0000001006027810 */ /* 0x000fca0007f1e0ff */
[----:B------:R-:W-:Y:S01]  /*0b90*/  IMAD.X R3, RZ, RZ, R7, P0 ;  /* 0x000000ffff037224 */ /* 0x000fe200000e0607 */
[----:B------:R-:W-:Y:S07]  /*0ba0*/  BRA.U UP0, `(.L_x_8) ;  /* 0xfffffffd00cc7547 */ /* 0x000fee000b83ffff */
.L_x_7:
[----:B------:R-:W-:-:S05]  /*0bb0*/  UMOV UR5, URZ ;  /* 0x000000ff00057c82 */ /* 0x000fca0008000000 */
.L_x_2:
[----:B------:R-:W-:-:S04]  /*0bc0*/  ULOP3.LUT UR7, UR6, 0x1, URZ, 0xc0, !UPT ;  /* 0x0000000106077892 */ /* 0x000fc8000f8ec0ff */
[----:B------:R-:W-:-:S09]  /*0bd0*/  UISETP.NE.U32.AND UP0, UPT, UR7, 0x1, UPT ;  /* 0x000000010700788c */ /* 0x000fd2000bf05070 */
[----:B------:R-:W-:Y:S05]  /*0be0*/  BRA.U UP0, `(.L_x_9) ;  /* 0x0000001500807547 */ /* 0x000fea000b800000 */
[----:B------:R-:W1:Y:S01]  /*0bf0*/  LDCU.64 UR8, c[0x0][0x3a0] ;  /* 0x00007400ff0877ac */ /* 0x000e620008000a00 */
[----:B------:R-:W-:Y:S01]  /*0c00*/  IMAD.MOV.U32 R8, RZ, RZ, RZ ;  /* 0x000000ffff087224 */ /* 0x000fe200078e00ff */
[----:B------:R-:W-:Y:S01]  /*0c10*/  MOV R14, 0xc60 ;  /* 0x00000c60000e7802 */ /* 0x000fe20000000f00 */
[----:B------:R-:W-:Y:S01]  /*0c20*/  IMAD.MOV.U32 R9, RZ, RZ, -0x80000000 ;  /* 0x80000000ff097424 */ /* 0x000fe200078e00ff */
[----:B-1----:R-:W-:Y:S01]  /*0c30*/  MOV R6, UR8 ;  /* 0x0000000800067c02 */ /* 0x002fe20008000f00 */
[----:B------:R-:W-:-:S07]  /*0c40*/  IMAD.U32 R7, RZ, RZ, UR9 ;  /* 0x00000009ff077e24 */ /* 0x000fce000f8e00ff */
[----:B0-----:R-:W-:Y:S05]  /*0c50*/  CALL.REL.NOINC `($__internal_0_$__cuda_sm20_div_rn_f64_full) ;  /* 0x0000001400cc7944 */ /* 0x001fea0003c00000 */
[----:B------:R-:W-:Y:S01]  /*0c60*/  IMAD.MOV.U32 R4, RZ, RZ, 0x652b82fe ;  /* 0x652b82feff047424 */ /* 0x000fe200078e00ff */
[----:B------:R-:W-:Y:S01]  /*0c70*/  MOV R5, 0x3ff71547 ;  /* 0x3ff7154700057802 */ /* 0x000fe20000000f00 */
[----:B------:R-:W-:Y:S01]  /*0c80*/  UMOV UR8, 0xfefa39ef ;  /* 0xfefa39ef00087882 */ /* 0x000fe20000000000 */
[----:B------:R-:W-:Y:S01]  /*0c90*/  UMOV UR9, 0x3fe62e42 ;  /* 0x3fe62e4200097882 */ /* 0x000fe20000000000 */
[----:B------:R-:W-:Y:S01]  /*0ca0*/  FSETP.GEU.AND P0, PT, |R3|, 4.1917929649353027344, PT ;  /* 0x4086232b0300780b */ /* 0x000fe20003f0e200 */
[----:B------:R-:W-:Y:S02]  /*0cb0*/  BSSY.RECONVERGENT B0, `(.L_x_10) ;  /* 0x0000036000007945 */ /* 0x000fe40003800200 */
[----:B------:R-:W-:-:S08]  /*0cc0*/  DFMA R4, R2, R4, 6.75539944105574400000e+15 ;  /* 0x433800000204742b */ /* 0x000fd00000000004 */
[----:B------:R-:W-:-:S08]  /*0cd0*/  DADD R6, R4, -6.75539944105574400000e+15 ;  /* 0xc338000004067429 */ /* 0x000fd00000000000 */
[----:B------:R-:W-:Y:S01]  /*0ce0*/  DFMA R8, R6, -UR8, R2 ;  /* 0x8000000806087c2b */ /* 0x000fe20008000002 */
[----:B------:R-:W-:Y:S01]  /*0cf0*/  UMOV UR8, 0x3b39803f ;  /* 0x3b39803f00087882 */ /* 0x000fe20000000000 */
[----:B------:R-:W-:-:S06]  /*0d00*/  UMOV UR9, 0x3c7abc9e ;  /* 0x3c7abc9e00097882 */ /* 0x000fcc0000000000 */
[----:B------:R-:W-:Y:S01]  /*0d10*/  DFMA R6, R6, -UR8, R8 ;  /* 0x8000000806067c2b */ /* 0x000fe20008000008 */
[----:B------:R-:W-:Y:S01]  /*0d20*/  UMOV UR8, 0x69ce2bdf ;  /* 0x69ce2bdf00087882 */ /* 0x000fe20000000000 */
[----:B------:R-:W-:Y:S01]  /*0d30*/  IMAD.MOV.U32 R8, RZ, RZ, -0x35dec16 ;  /* 0xfca213eaff087424 */ /* 0x000fe200078e00ff */
[----:B------:R-:W-:Y:S01]  /*0d40*/  UMOV UR9, 0x3e5ade15 ;  /* 0x3e5ade1500097882 */ /* 0x000fe20000000000 */
[----:B------:R-:W-:-:S06]  /*0d50*/  IMAD.MOV.U32 R9, RZ, RZ, 0x3e928af3 ;  /* 0x3e928af3ff097424 */ /* 0x000fcc00078e00ff */
        /* <DEDUP_REMOVED lines=24> */
[----:B------:R-:W-:-:S08]  /*0ee0*/  DFMA R8, R6, R8, UR8 ;  /* 0x0000000806087e2b */ /* 0x000fd00008000008 */
[----:B------:R-:W-:-:S08]  /*0ef0*/  DFMA R8, R6, R8, 1 ;  /* 0x3ff000000608742b */ /* 0x000fd00000000008 */
[----:B------:R-:W-:-:S10]  /*0f00*/  DFMA R8, R6, R8, 1 ;  /* 0x3ff000000608742b */ /* 0x000fd40000000008 */
[----:B------:R-:W-:Y:S01]  /*0f10*/  IMAD R7, R4, 0x100000, R9 ;  /* 0x0010000004077824 */ /* 0x000fe200078e0209 */
[----:B------:R-:W-:Y:S01]  /*0f20*/  MOV R6, R8 ;  /* 0x0000000800067202 */ /* 0x000fe20000000f00 */
[----:B------:R-:W-:Y:S06]  /*0f30*/  @!P0 BRA `(.L_x_11) ;  /* 0x0000000000348947 */ /* 0x000fec0003800000 */
[----:B------:R-:W-:Y:S01]  /*0f40*/  FSETP.GEU.AND P1, PT, |R3|, 4.2275390625, PT ;  /* 0x408748000300780b */ /* 0x000fe20003f2e200 */
[C---:B------:R-:W-:Y:S02]  /*0f50*/  DADD R6, R2.reuse, +INF ;  /* 0x7ff0000002067429 */ /* 0x040fe40000000000 */
[----:B------:R-:W-:-:S08]  /*0f60*/  DSETP.GEU.AND P0, PT, R2, RZ, PT ;  /* 0x000000ff0200722a */ /* 0x000fd00003f0e000 */
[----:B------:R-:W-:Y:S02]  /*0f70*/  FSEL R6, R6, RZ, P0 ;  /* 0x000000ff06067208 */ /* 0x000fe40000000000 */
[----:B------:R-:W-:Y:S01]  /*0f80*/  @!P1 LEA.HI R5, R4, R4, RZ, 0x1 ;  /* 0x0000000404059211 */ /* 0x000fe200078f08ff */
[----:B------:R-:W-:Y:S01]  /*0f90*/  @!P1 IMAD.MOV.U32 R2, RZ, RZ, R8 ;  /* 0x000000ffff029224 */ /* 0x000fe200078e0008 */
[----:B------:R-:W-:Y:S02]  /*0fa0*/  FSEL R7, R7, RZ, P0 ;  /* 0x000000ff07077208 */ /* 0x000fe40000000000 */
[----:B------:R-:W-:-:S05]  /*0fb0*/  @!P1 SHF.R.S32.HI R5, RZ, 0x1, R5 ;  /* 0x00000001ff059819 */ /* 0x000fca0000011405 */
[----:B------:R-:W-:Y:S02]  /*0fc0*/  @!P1 IMAD.IADD R4, R4, 0x1, -R5 ;  /* 0x0000000104049824 */ /* 0x000fe400078e0a05 */
[----:B------:R-:W-:-:S03]  /*0fd0*/  @!P1 IMAD R3, R5, 0x100000, R9 ;  /* 0x0010000005039824 */ /* 0x000fc600078e0209 */
[----:B------:R-:W-:Y:S02]  /*0fe0*/  @!P1 LEA R5, R4, 0x3ff00000, 0x14 ;  /* 0x3ff0000004059811 */ /* 0x000fe400078ea0ff */
[----:B------:R-:W-:-:S06]  /*0ff0*/  @!P1 MOV R4, RZ ;  /* 0x000000ff00049202 */ /* 0x000fcc0000000f00 */
[----:B------:R-:W-:-:S11]  /*1000*/  @!P1 DMUL R6, R2, R4 ;  /* 0x0000000402069228 */ /* 0x000fd60000000000 */
.L_x_11:
[----:B------:R-:W-:Y:S05]  /*1010*/  BSYNC.RECONVERGENT B0 ;  /* 0x0000000000007941 */ /* 0x000fea0003800200 */
.L_x_10:
[----:B------:R-:W0:Y:S02]  /*1020*/  LDCU.64 UR8, c[0x0][0x380] ;  /* 0x00007000ff0877ac */ /* 0x000e240008000a00 */
[----:B0-----:R-:W-:-:S04]  /*1030*/  ULEA UR7, UP0, UR4, UR8, 0x3 ;  /* 0x0000000804077291 */ /* 0x001fc8000f8018ff */
[----:B------:R-:W-:Y:S02]  /*1040*/  ULEA.HI.X UR4, UR4, UR9, UR5, 0x3, UP0 ;  /* 0x0000000904047291 */ /* 0x000fe400080f1c05 */
[----:B------:R-:W-:-:S04]  /*1050*/  IMAD.U32 R2, RZ, RZ, UR7 ;  /* 0x00000007ff027e24 */ /* 0x000fc8000f8e00ff */
[----:B------:R-:W-:-:S06]  /*1060*/  IMAD.U32 R3, RZ, RZ, UR4 ;  /* 0x00000004ff037e24 */ /* 0x000fcc000f8e00ff */
[----:B------:R-:W2:Y:S01]  /*1070*/  LDG.E.64 R2, desc[UR14][R2.64] ;  /* 0x0000000e02027981 */ /* 0x000ea2000c1e1b00 */
[----:B------:R-:W-:Y:S02]  /*1080*/  DADD R12, R12, R6 ;  /* 0x000000000c0c7229 */ /* 0x000fe40000000006 */
[----:B--2---:R-:W-:Y:S01]  /*1090*/  DFMA R10, R2, R6, R10 ;  /* 0x00000006020a722b */ /* 0x004fe2000000000a */
[----:B------:R-:W-:Y:S10]  /*10a0*/  BRA `(.L_x_9) ;  /* 0x0000001000507947 */ /* 0x000ff40003800000 */
.L_x_1:
[----:B------:R-:W-:Y:S01]  /*10b0*/  UIMAD UR7, UR7, UR7, URZ ;  /* 0x00000007070772a4 */ /* 0x000fe2000f8e02ff */
[----:B------:R-:W-:Y:S02]  /*10c0*/  CS2R R12, SRZ ;  /* 0x00000000000c7805 */ /* 0x000fe4000001ff00 */
[----:B------:R-:W-:Y:S01]  /*10d0*/  CS2R R10, SRZ ;  /* 0x00000000000a7805 */ /* 0x000fe2000001ff00 */
[----:B------:R-:W-:Y:S01]  /*10e0*/  UMOV UR4, URZ ;  /* 0x000000ff00047c82 */ /* 0x000fe20008000000 */
[----:B------:R-:W-:-:S04]  /*10f0*/  UISETP.LT.U32.AND UP0, UPT, UR7, 0x1, UPT ;  /* 0x000000010700788c */ /* 0x000fc8000bf01070 */
[----:B------:R-:W-:-:S04]  /*1100*/  USEL UR17, UR7, 0x1, !UP0 ;  /* 0x0000000107117887 */ /* 0x000fc8000c000000 */
[----:B------:R-:W-:Y:S02]  /*1110*/  ULOP3.LUT UR8, UR17, 0xfffffff8, URZ, 0xc0, !UPT ;  /* 0xfffffff811087892 */ /* 0x000fe4000f8ec0ff */
[----:B------:R-:W-:Y:S02]  /*1120*/  ULOP3.LUT UR18, UR17, 0x5, URZ, 0xc0, !UPT ;  /* 0x0000000511127892 */ /* 0x000fe4000f8ec0ff */
[----:B------:R-:W-:-:S12]  /*1130*/  UIADD3 UR9, UPT, UPT, -UR8, URZ, URZ ;  /* 0x000000ff08097290 */ /* 0x000fd8000fffe1ff */
.L_x_22:
[----:B------:R-:W-:Y:S01]  /*1140*/  UISETP.GE.U32.AND UP0, UPT, UR7, 0x8, UPT ;  /* 0x000000080700788c */ /* 0x000fe2000bf06070 */
[----:B------:R-:W-:Y:S01]  /*1150*/  CS2R R22, SRZ ;  /* 0x0000000000167805 */ /* 0x000fe2000001ff00 */
[----:B------:R-:W-:-:S07]  /*1160*/  UMOV UR5, URZ ;  /* 0x000000ff00057c82 */ /* 0x000fce0008000000 */
[----:B------:R-:W-:Y:S05]  /*1170*/  BRA.U !UP0, `(.L_x_12) ;  /* 0x00000005084c7547 */ /* 0x000fea000b800000 */
[----:B------:R-:W-:Y:S01]  /*1180*/  IMAD.MOV.U32 R18, RZ, RZ, R0 ;  /* 0x000000ffff127224 */ /* 0x000fe200078e0000 */
[----:B------:R-:W-:Y:S01]  /*1190*/  CS2R R22, SRZ ;  /* 0x0000000000167805 */ /* 0x000fe2000001ff00 */
[----:B------:R-:W1:Y:S01]  /*11a0*/  LDCU.64 UR20, c[0x0][0x388] ;  /* 0x00007100ff1477ac */ /* 0x000e620008000a00 */
[----:B------:R-:W-:Y:S01]  /*11b0*/  UMOV UR5, UR4 ;  /* 0x0000000400057c82 */ /* 0x000fe20008000000 */
[----:B------:R-:W-:-:S05]  /*11c0*/  UMOV UR12, UR9 ;  /* 0x00000009000c7c82 */ /* 0x000fca0008000000 */
.L_x_13:
[----:B------:R-:W-:Y:S01]  /*11d0*/  HFMA2 R3, -RZ, RZ, 0, 4.76837158203125e-07 ;  /* 0x00000008ff037431 */ /* 0x000fe200000001ff */
[----:B-1----:R-:W-:Y:S01]  /*11e0*/  UIMAD.WIDE UR10, UR5, 0x8, UR20 ;  /* 0x00000008050a78a5 */ /* 0x002fe2000f8e0214 */
[----:B------:R-:W-:-:S05]  /*11f0*/  IMAD.U32 R15, RZ, RZ, UR13 ;  /* 0x0000000dff0f7e24 */ /* 0x000fca000f8e00ff */
[----:B------:R-:W-:Y:S02]  /*1200*/  IMAD.U32 R24, RZ, RZ, UR10 ;  /* 0x0000000aff187e24 */ /* 0x000fe4000f8e00ff */
[----:B------:R-:W-:Y:S01]  /*1210*/  IMAD.U32 R25, RZ, RZ, UR11 ;  /* 0x0000000bff197e24 */ /* 0x000fe2000f8e00ff */
[----:B------:R-:W-:Y:S01]  /*1220*/  UIMAD.WIDE UR10, UR13, 0x8, UR10 ;  /* 0x000000080d0a78a5 */ /* 0x000fe2000f8e020a */
[----:B------:R-:W-:-:S04]  /*1230*/  IMAD.WIDE R2, R18, R3, UR20 ;  /* 0x0000001412027e25 */ /* 0x000fc8000f8e0203 */
[----:B0-----:R-:W2:Y:S01]  /*1240*/  LDG.E.64 R24, desc[UR14][R24.64] ;  /* 0x0000000e18187981 */ /* 0x001ea2000c1e1b00 */
[----:B------:R-:W-:Y:S01]  /*1250*/  MOV R20, UR10 ;  /* 0x0000000a00147c02 */ /* 0x000fe20008000f00 */
[----:B------:R-:W-:Y:S02]  /*1260*/  IMAD.U32 R21, RZ, RZ, UR11 ;  /* 0x0000000bff157e24 */ /* 0x000fe4000f8e00ff */
[----:B------:R0:W2:Y:S01]  /*1270*/  LDG.E.64 R26, desc[UR14][R2.64] ;  /* 0x0000000e021a7981 */ /* 0x0000a2000c1e1b00 */
[----:B------:R-:W-:Y:S01]  /*1280*/  IMAD.WIDE R14, R15, 0x8, R2 ;  /* 0x000000080f0e7825 */ /* 0x000fe200078e0202 */
[----:B------:R-:W-:Y:S02]  /*1290*/  UIMAD.WIDE UR10, UR13, 0x8, UR10 ;  /* 0x000000080d0a78a5 */ /* 0x000fe4000f8e020a */
[----:B------:R-:W3:Y:S01]  /*12a0*/  LDG.E.64 R20, desc[UR14][R20.64] ;  /* 0x0000000e14147981 */ /* 0x000ee2000c1e1b00 */
[----:B------:R-:W-:-:S03]  /*12b0*/  IMAD.U32 R29, RZ, RZ, UR13 ;  /* 0x0000000dff1d7e24 */ /* 0x000fc6000f8e00ff */
[----:B------:R-:W3:Y:S01]  /*12c0*/  LDG.E.64 R8, desc[UR14][R14.64] ;  /* 0x0000000e0e087981 */ /* 0x000ee2000c1e1b00 */
[----:B------:R-:W-:Y:S01]  /*12d0*/  IMAD.U32 R4, RZ, RZ, UR10 ;  /* 0x0000000aff047e24 */ /* 0x000fe2000f8e00ff */
[----:B------:R-:W-:Y:S01]  /*12e0*/  MOV R5, UR11 ;  /* 0x0000000b00057c02 */ /* 0x000fe20008000f00 */
[----:B------:R-:W-:Y:S01]  /*12f0*/  IMAD.WIDE R28, R29, 0x8, R14 ;  /* 0x000000081d1c7825 */ /* 0x000fe200078e020e */
[----:B------:R-:W-:-:S04]  /*1300*/  UIMAD.WIDE UR10, UR13, 0x8, UR10 ;  /* 0x000000080d0a78a5 */ /* 0x000fc8000f8e020a */
[----:B------:R-:W4:Y:S04]  /*1310*/  LDG.E.64 R4, desc[UR14][R4.64] ;  /* 0x0000000e04047981 */ /* 0x000f28000c1e1b00 */
[----:B------:R1:W4:Y:S01]  /*1320*/  LDG.E.64 R6, desc[UR14][R28.64] ;  /* 0x0000000e1c067981 */ /* 0x000322000c1e1b00 */
[----:B0-----:R-:W-:Y:S02]  /*1330*/  IMAD.U32 R3, RZ, RZ, UR13 ;  /* 0x0000000dff037e24 */ /* 0x001fe4000f8e00ff */
[----:B------:R-:W-:Y:S02]  /*1340*/  IMAD.U32 R16, RZ, RZ, UR10 ;  /* 0x0000000aff107e24 */ /* 0x000fe4000f8e00ff */
[----:B------:R-:W-:Y:S02]  /*1350*/  IMAD.U32 R17, RZ, RZ, UR11 ;  /* 0x0000000bff117e24 */ /* 0x000fe4000f8e00ff */
[----:B------:R-:W-:-:S04]  /*1360*/  IMAD.WIDE R2, R3, 0x8, R28 ;  /* 0x0000000803027825 */ /* 0x000fc800078e021c */
[----:B------:R-:W5:Y:S04]  /*1370*/  LDG.E.64 R16, desc[UR14][R16.64] ;  /* 0x0000000e10107981 */ /* 0x000f68000c1e1b00 */
[----:B------:R-:W5:Y:S01]  /*1380*/  LDG.E.64 R14, desc[UR14][R2.64] ;  /* 0x0000000e020e7981 */ /* 0x000f62000c1e1b00 */
[----:B------:R-:W-:Y:S02]  /*1390*/  UIMAD.WIDE UR10, UR13, 0x8, UR10 ;  /* 0x000000080d0a78a5 */ /* 0x000fe4000f8e020a */
[----:B------:R-:W-:-:S05]  /*13a0*/  MOV R19, UR13 ;  /* 0x0000000d00137c02 */ /* 0x000fca0008000f00 */
[----:B-1----:R-:W-:-:S05]  /*13b0*/  IMAD.WIDE R28, R19, 0x8, R2 ;  /* 0x00000008131c7825 */ /* 0x002fca00078e0202 */
[----:B------:R-:W5:Y:S01]  /*13c0*/  LDG.E.64 R2, desc[UR14][R28.64] ;  /* 0x0000000e1c027981 */ /* 0x000f62000c1e1b00 */
[----:B--2---:R-:W-:-:S08]  /*13d0*/  DADD R24, R26, -R24 ;  /* 0x000000001a187229 */ /* 0x004fd00000000818 */
[----:B------:R-:W-:Y:S02]  /*13e0*/  DFMA R22, R24, R24, R22 ;  /* 0x000000181816722b */ /* 0x000fe40000000016 */
[----:B---3--:R-:W-:Y:S01]  /*13f0*/  DADD R20, R8, -R20 ;  /* 0x0000000008147229 */ /* 0x008fe20000000814 */
[----:B------:R-:W-:Y:S02]  /*1400*/  IMAD.U32 R25, RZ, RZ, UR13 ;  /* 0x0000000dff197e24 */ /* 0x000fe4000f8e00ff */
[----:B------:R-:W-:Y:S02]  /*1410*/  IMAD.U32 R8, RZ, RZ, UR10 ;  /* 0x0000000aff087e24 */ /* 0x000fe4000f8e00ff */
[----:B------:R-:W-:Y:S01]  /*1420*/  IMAD.U32 R9, RZ, RZ, UR11 ;  /* 0x0000000bff097e24 */ /* 0x000fe2000f8e00ff */
[----:B------:R-:W-:Y:S02]  /*1430*/  UIMAD.WIDE UR10, UR13, 0x8, UR10 ;  /* 0x000000080d0a78a5 */ /* 0x000fe4000f8e020a */
[----:B------:R-:W-:-:S02]  /*1440*/  DFMA R20, R20, R20, R22 ;  /* 0x000000141414722b */ /* 0x000fc40000000016 */
[----:B----4-:R-:W-:Y:S01]  /*1450*/  DADD R22, R6, -R4 ;  /* 0x0000000006167229 */ /* 0x010fe20000000804 */
[----:B------:R-:W2:Y:S01]  /*1460*/  LDG.E.64 R8, desc[UR14][R8.64] ;  /* 0x0000000e08087981 */ /* 0x000ea2000c1e1b00 */
[----:B------:R-:W-:Y:S01]  /*1470*/  MOV R4, UR10 ;  /* 0x0000000a00047c02 */ /* 0x000fe20008000f00 */
[----:B------:R-:W-:Y:S01]  /*1480*/  IMAD.U32 R5, RZ, RZ, UR11 ;  /* 0x0000000bff057e24 */ /* 0x000fe2000f8e00ff */
[----:B------:R-:W-:Y:S01]  /*1490*/  UIMAD.WIDE UR10, UR13, 0x8, UR10 ;  /* 0x000000080d0a78a5 */ /* 0x000fe2000f8e020a */
[----:B------:R-:W-:-:S04]  /*14a0*/  IMAD.WIDE R24, R25, 0x8, R28 ;  /* 0x0000000819187825 */ /* 0x000fc800078e021c */
[----:B------:R-:W-:Y:S01]  /*14b0*/  IMAD.U32 R27, RZ, RZ, UR13 ;  /* 0x0000000dff1b7e24 */ /* 0x000fe2000f8e00ff */
[----:B------:R-:W3:Y:S01]  /*14c0*/  LDG.E.64 R4, desc[UR14][R4.64] ;  /* 0x0000000e04047981 */ /* 0x000ee2000c1e1b00 */
[----:B------:R-:W-:-:S03]  /*14d0*/  DFMA R20, R22, R22, R20 ;  /* 0x000000161614722b */ /* 0x000fc60000000014 */
[----:B------:R0:W3:Y:S01]  /*14e0*/  LDG.E.64 R6, desc[UR14][R24.64] ;  /* 0x0000000e18067981 */ /* 0x0000e2000c1e1b00 */
[----:B------:R-:W-:Y:S01]  /*14f0*/  IMAD.U32 R22, RZ, RZ, UR10 ;  /* 0x0000000aff167e24 */ /* 0x000fe2000f8e00ff */
[----:B------:R-:W-:Y:S01]  /*1500*/  MOV R23, UR11 ;  /* 0x0000000b00177c02 */ /* 0x000fe20008000f00 */
[----:B------:R-:W-:Y:S01]  /*1510*/  IMAD.WIDE R26, R27, 0x8, R24 ;  /* 0x000000081b1a7825 */ /* 0x000fe200078e0218 */
[----:B------:R-:W-:Y:S01]  /*1520*/  UIMAD.WIDE UR10, UR13, 0x8, UR10 ;  /* 0x000000080d0a78a5 */ /* 0x000fe2000f8e020a */
[----:B-----5:R-:W-:-:S03]  /*1530*/  DADD R14, R14, -R16 ;  /* 0x000000000e0e7229 */ /* 0x020fc60000000810 */
[----:B------:R-:W4:Y:S01]  /*1540*/  LDG.E.64 R22, desc[UR14][R22.64] ;  /* 0x0000000e16167981 */ /* 0x000f22000c1e1b00 */
[----:B0-----:R-:W-:-:S03]  /*1550*/  IMAD.WIDE R24, R19, 0x8, R26 ;  /* 0x0000000813187825 */ /* 0x001fc600078e021a */
[----:B------:R-:W4:Y:S01]  /*1560*/  LDG.E.64 R16, desc[UR14][R26.64] ;  /* 0x0000000e1a107981 */ /* 0x000f22000c1e1b00 */
[----:B------:R-:W-:Y:S02]  /*1570*/  IMAD.U32 R28, RZ, RZ, UR10 ;  /* 0x0000000aff1c7e24 */ /* 0x000fe4000f8e00ff */
[----:B------:R-:W-:Y:S01]  /*1580*/  IMAD.U32 R29, RZ, RZ, UR11 ;  /* 0x0000000bff1d7e24 */ /* 0x000fe2000f8e00ff */
[----:B------:R-:W5:Y:S05]  /*1590*/  LDG.E.64 R24, desc[UR14][R24.64] ;  /* 0x0000000e18187981 */ /* 0x000f6a000c1e1b00 */
[----:B------:R-:W5:Y:S01]  /*15a0*/  LDG.E.64 R28, desc[UR14][R28.64] ;  /* 0x0000000e1c1c7981 */ /* 0x000f62000c1e1b00 */
[----:B------:R-:W-:Y:S01]  /*15b0*/  DFMA R20, R14, R14, R20 ;  /* 0x0000000e0e14722b */ /* 0x000fe20000000014 */
[----:B------:R-:W-:-:S04]  /*15c0*/  UIADD3 UR12, UPT, UPT, UR12, 0x8, URZ ;  /* 0x000000080c0c7890 */ /* 0x000fc8000fffe0ff */
[----:B------:R-:W-:Y:S02]  /*15d0*/  UISETP.NE.AND UP0, UPT, UR12, URZ, UPT ;  /* 0x000000ff0c00728c */ /* 0x000fe4000bf05270 */
[----:B------:R-:W-:Y:S01]  /*15e0*/  ULEA UR5, UR13, UR5, 0x3 ;  /* 0x000000050d057291 */ /* 0x000fe2000f8e18ff */
[----:B--2---:R-:W-:-:S08]  /*15f0*/  DADD R2, R2, -R8 ;  /* 0x0000000002027229 */ /* 0x004fd00000000808 */
[----:B------:R-:W-:Y:S02]  /*1600*/  DFMA R20, R2, R2, R20 ;  /* 0x000000020214722b */ /* 0x000fe40000000014 */
[----:B---3--:R-:W-:-:S08]  /*1610*/  DADD R4, R6, -R4 ;  /* 0x0000000006047229 */ /* 0x008fd00000000804 */
[----:B------:R-:W-:Y:S02]  /*1620*/  DFMA R20, R4, R4, R20 ;  /* 0x000000040414722b */ /* 0x000fe40000000014 */
[----:B----4-:R-:W-:Y:S01]  /*1630*/  DADD R16, R16, -R22 ;  /* 0x0000000010107229 */ /* 0x010fe20000000816 */
[----:B------:R-:W-:-:S07]  /*1640*/  IMAD.U32 R3, RZ, RZ, UR13 ;  /* 0x0000000dff037e24 */ /* 0x000fce000f8e00ff */
[----:B------:R-:W-:Y:S02]  /*1650*/  DFMA R20, R16, R16, R20 ;  /* 0x000000101014722b */ /* 0x000fe40000000014 */
[----:B-----5:R-:W-:Y:S01]  /*1660*/  DADD R22, R24, -R28 ;  /* 0x0000000018167229 */ /* 0x020fe2000000081c */
[----:B------:R-:W-:-:S07]  /*1670*/  LEA R18, R3, R18, 0x3 ;  /* 0x0000001203127211 */ /* 0x000fce00078e18ff */
[----:B------:R-:W-:Y:S01]  /*1680*/  DFMA R22, R22, R22, R20 ;  /* 0x000000161616722b */ /* 0x000fe20000000014 */
[----:B------:R-:W-:Y:S10]  /*1690*/  BRA.U UP0, `(.L_x_13) ;  /* 0xfffffff900cc7547 */ /* 0x000ff4000b83ffff */
[----:B------:R-:W-:-:S05]  /*16a0*/  UMOV UR5, UR8 ;  /* 0x0000000800057c82 */ /* 0x000fca0008000000 */
.L_x_12:
[----:B------:R-:W-:-:S09]  /*16b0*/  UISETP.NE.AND UP0, UPT, UR18, URZ, UPT ;  /* 0x000000ff1200728c */ /* 0x000fd2000bf05270 */
[----:B------:R-:W-:Y:S05]  /*16c0*/  BRA.U !UP0, `(.L_x_14) ;  /* 0x0000000108f07547 */ /* 0x000fea000b800000 */
[----:B------:R-:W-:Y:S02]  /*16d0*/  UIADD3 UR10, UPT, UPT, UR18, -0x1, URZ ;  /* 0xffffffff120a7890 */ /* 0x000fe4000fffe0ff */
[----:B------:R-:W-:Y:S02]  /*16e0*/  ULOP3.LUT UP1, URZ, UR17, 0x1, URZ, 0xc0, !UPT ;  /* 0x0000000111ff7892 */ /* 0x000fe4000f82c0ff */
[----:B------:R-:W-:-:S09]  /*16f0*/  UISETP.GE.U32.AND UP0, UPT, UR10, 0x3, UPT ;  /* 0x000000030a00788c */ /* 0x000fd2000bf06070 */
[----:B------:R-:W-:Y:S05]  /*1700*/  BRA.U !UP0, `(.L_x_15) ;  /* 0x0000000108a47547 */ /* 0x000fea000b800000 */
[----:B------:R-:W1:Y:S01]  /*1710*/  LDCU.64 UR20, c[0x0][0x388] ;  /* 0x00007100ff1477ac */ /* 0x000e620008000a00 */
[----:B------:R-:W-:Y:S02]  /*1720*/  IMAD.U32 R3, RZ, RZ, UR13 ;  /* 0x0000000dff037e24 */ /* 0x000fe4000f8e00ff */
[----:B------:R-:W-:Y:S01]  /*1730*/  IMAD.MOV.U32 R7, RZ, RZ, 0x8 ;  /* 0x00000008ff077424 */ /* 0x000fe200078e00ff */
[----:B------:R-:W-:Y:S02]  /*1740*/  UIMAD UR10, UR13, UR5, UR4 ;  /* 0x000000050d0a72a4 */ /* 0x000fe4000f8e0204 */
[----:B------:R-:W-:Y:S02]  /*1750*/  IMAD R6, R3, UR5, R0 ;  /* 0x0000000503067c24 */ /* 0x000fe4000f8e0200 */
[----:B------:R-:W-:Y:S01]  /*1760*/  IMAD.U32 R25, RZ, RZ, UR13 ;  /* 0x0000000dff197e24 */ /* 0x000fe2000f8e00ff */
[----:B-1----:R-:W-:Y:S02]  /*1770*/  UIMAD.WIDE UR10, UR10, 0x8, UR20 ;  /* 0x000000080a0a78a5 */ /* 0x002fe4000f8e0214 */
[----:B------:R-:W-:-:S04]  /*1780*/  IMAD.WIDE R6, R6, R7, UR20 ;  /* 0x0000001406067e25 */ /* 0x000fc8000f8e0207 */
[----:B------:R-:W-:Y:S01]  /*1790*/  IMAD.U32 R18, RZ, RZ, UR10 ;  /* 0x0000000aff127e24 */ /* 0x000fe2000f8e00ff */
[----:B------:R-:W-:Y:S01]  /*17a0*/  MOV R19, UR11 ;  /* 0x0000000b00137c02 */ /* 0x000fe20008000f00 */
[----:B------:R-:W-:Y:S01]  /*17b0*/  UIMAD.WIDE UR10, UR13, 0x8, UR10 ;  /* 0x000000080d0a78a5 */ /* 0x000fe2000f8e020a */
[----:B0-----:R-:W2:Y:S01]  /*17c0*/  LDG.E.64 R20, desc[UR14][R6.64] ;  /* 0x0000000e06147981 */ /* 0x001ea2000c1e1b00 */
[----:B------:R-:W-:-:S03]  /*17d0*/  IMAD.WIDE R24, R25, 0x8, R6 ;  /* 0x0000000819187825 */ /* 0x000fc600078e0206 */
[----:B------:R-:W2:Y:S01]  /*17e0*/  LDG.E.64 R18, desc[UR14][R18.64] ;  /* 0x0000000e12127981 */ /* 0x000ea2000c1e1b00 */
[----:B------:R-:W-:Y:S02]  /*17f0*/  IMAD.U32 R2, RZ, RZ, UR10 ;  /* 0x0000000aff027e24 */ /* 0x000fe4000f8e00ff */
[----:B------:R-:W-:Y:S01]  /*1800*/  IMAD.U32 R3, RZ, RZ, UR11 ;  /* 0x0000000bff037e24 */ /* 0x000fe2000f8e00ff */
[----:B------:R-:W-:Y:S02]  /*1810*/  UIMAD.WIDE UR10, UR13, 0x8, UR10 ;  /* 0x000000080d0a78a5 */ /* 0x000fe4000f8e020a */
[----:B------:R-:W-:Y:S01]  /*1820*/  MOV R27, UR13 ;  /* 0x0000000d001b7c02 */ /* 0x000fe20008000f00 */
[----:B------:R-:W3:Y:S04]  /*1830*/  LDG.E.64 R4, desc[UR14][R24.64] ;  /* 0x0000000e18047981 */ /* 0x000ee8000c1e1b00 */
[----:B------:R-:W3:Y:S01]  /*1840*/  LDG.E.64 R2, desc[UR14][R2.64] ;  /* 0x0000000e02027981 */ /* 0x000ee2000c1e1b00 */
[----:B------:R-:W-:-:S02]  /*1850*/  IMAD.U32 R14, RZ, RZ, UR10 ;  /* 0x0000000aff0e7e24 */ /* 0x000fc4000f8e00ff */
[----:B------:R-:W-:Y:S02]  /*1860*/  IMAD.U32 R15, RZ, RZ, UR11 ;  /* 0x0000000bff0f7e24 */ /* 0x000fe4000f8e00ff */
[----:B------:R-:W-:Y:S01]  /*1870*/  IMAD.WIDE R26, R27, 0x8, R24 ;  /* 0x000000081b1a7825 */ /* 0x000fe200078e0218 */
[----:B------:R-:W-:-:S03]  /*1880*/  UIMAD.WIDE UR10, UR13, 0x8, UR10 ;  /* 0x000000080d0a78a5 */ /* 0x000fc6000f8e020a */
[----:B------:R-:W-:Y:S01]  /*1890*/  IMAD.U32 R9, RZ, RZ, UR13 ;  /* 0x0000000dff097e24 */ /* 0x000fe2000f8e00ff */
[----:B------:R-:W4:Y:S04]  /*18a0*/  LDG.E.64 R14, desc[UR14][R14.64] ;  /* 0x0000000e0e0e7981 */ /* 0x000f28000c1e1b00 */
[----:B------:R-:W4:Y:S01]  /*18b0*/  LDG.E.64 R16, desc[UR14][R26.64] ;  /* 0x0000000e1a107981 */ /* 0x000f22000c1e1b00 */
[----:B------:R-:W-:Y:S01]  /*18c0*/  IMAD.WIDE R8, R9, 0x8, R26 ;  /* 0x0000000809087825 */ /* 0x000fe200078e021a */
[----:B------:R-:W-:-:S03]  /*18d0*/  MOV R28, UR10 ;  /* 0x0000000a001c7c02 */ /* 0x000fc60008000f00 */
[----:B------:R-:W-:Y:S02]  /*18e0*/  IMAD.U32 R29, RZ, RZ, UR11 ;  /* 0x0000000bff1d7e24 */ /* 0x000fe4000f8e00ff */
[----:B------:R-:W5:Y:S04]  /*18f0*/  LDG.E.64 R8, desc[UR14][R8.64] ;  /* 0x0000000e08087981 */ /* 0x000f68000c1e1b00 */
[----:B------:R-:W5:Y:S01]  /*1900*/  LDG.E.64 R6, desc[UR14][R28.64] ;  /* 0x0000000e1c067981 */ /* 0x000f62000c1e1b00 */
[----:B------:R-:W-:Y:S01]  /*1910*/  UIADD3 UR5, UPT, UPT, UR5, 0x4, URZ ;  /* 0x0000000405057890 */ /* 0x000fe2000fffe0ff */
[----:B--2---:R-:W-:-:S08]  /*1920*/  DADD R18, R20, -R18 ;  /* 0x0000000014127229 */ /* 0x004fd00000000812 */
[----:B------:R-:W-:Y:S02]  /*1930*/  DFMA R18, R18, R18, R22 ;  /* 0x000000121212722b */ /* 0x000fe40000000016 */
[----:B---3--:R-:W-:-:S08]  /*1940*/  DADD R2, R4, -R2 ;  /* 0x0000000004027229 */ /* 0x008fd00000000802 */
[----:B------:R-:W-:Y:S02]  /*1950*/  DFMA R18, R2, R2, R18 ;  /* 0x000000020212722b */ /* 0x000fe40000000012 */
[----:B----4-:R-:W-:-:S08]  /*1960*/  DADD R14, R16, -R14 ;  /* 0x00000000100e7229 */ /* 0x010fd0000000080e */
[----:B------:R-:W-:Y:S02]  /*1970*/  DFMA R18, R14, R14, R18 ;  /* 0x0000000e0e12722b */ /* 0x000fe40000000012 */
[----:B-----5:R-:W-:-:S08]  /*1980*/  DADD R6, R8, -R6 ;  /* 0x0000000008067229 */ /* 0x020fd00000000806 */
[----:B------:R-:W-:-:S11]  /*1990*/  DFMA R22, R6, R6, R18 ;  /* 0x000000060616722b */ /* 0x000fd60000000012 */
.L_x_15:
[----:B------:R-:W-:Y:S05]  /*19a0*/  BRA.U !UP1, `(.L_x_14) ;  /* 0x0000000109387547 */ /* 0x000fea000b800000 */
[----:B------:R-:W1:Y:S01]  /*19b0*/  LDCU.64 UR20, c[0x0][0x388] ;  /* 0x00007100ff1477ac */ /* 0x000e620008000a00 */
[----:B------:R-:W-:Y:S01]  /*19c0*/  IMAD.U32 R5, RZ, RZ, UR13 ;  /* 0x0000000dff057e24 */ /* 0x000fe2000f8e00ff */
[----:B------:R-:W-:-:S03]  /*19d0*/  UIMAD UR10, UR13, UR5, UR4 ;  /* 0x000000050d0a72a4 */ /* 0x000fc6000f8e0204 */
[----:B------:R-:W-:Y:S01]  /*19e0*/  IMAD R5, R5, UR5, R0 ;  /* 0x0000000505057c24 */ /* 0x000fe2000f8e0200 */
[----:B-1----:R-:W-:Y:S02]  /*19f0*/  UIMAD.WIDE UR10, UR10, 0x8, UR20 ;  /* 0x000000080a0a78a5 */ /* 0x002fe4000f8e0214 */
[----:B------:R-:W-:Y:S01]  /*1a00*/  MOV R3, UR21 ;  /* 0x0000001500037c02 */ /* 0x000fe20008000f00 */
[----:B------:R-:W-:-:S04]  /*1a10*/  IMAD.U32 R2, RZ, RZ, UR20 ;  /* 0x00000014ff027e24 */ /* 0x000fc8000f8e00ff */
[----:B------:R-:W-:-:S04]  /*1a20*/  IMAD.WIDE R2, R5, 0x8, R2 ;  /* 0x0000000805027825 */ /* 0x000fc800078e0202 */
[----:B------:R-:W-:Y:S02]  /*1a30*/  IMAD.U32 R6, RZ, RZ, UR10 ;  /* 0x0000000aff067e24 */ /* 0x000fe4000f8e00ff */
[----:B------:R-:W-:Y:S01]  /*1a40*/  IMAD.U32 R7, RZ, RZ, UR11 ;  /* 0x0000000bff077e24 */ /* 0x000fe2000f8e00ff */
[----:B0-----:R-:W2:Y:S04]  /*1a50*/  LDG.E.64 R2, desc[UR14][R2.64] ;  /* 0x0000000e02027981 */ /* 0x001ea8000c1e1b00 */
[----:B------:R-:W2:Y:S02]  /*1a60*/  LDG.E.64 R4, desc[UR14][R6.64] ;  /* 0x0000000e06047981 */ /* 0x000ea4000c1e1b00 */
[----:B--2---:R-:W-:-:S08]  /*1a70*/  DADD R4, R2, -R4 ;  /* 0x0000000002047229 */ /* 0x004fd00000000804 */
[----:B------:R-:W-:-:S11]  /*1a80*/  DFMA R22, R4, R4, R22 ;  /* 0x000000040416722b */ /* 0x000fd60000000016 */
.L_x_14:
[----:B------:R-:W1:Y:S01]  /*1a90*/  MUFU.RSQ64H R5, R23 ;  /* 0x0000001700057308 */ /* 0x000e620000001c00 */
[----:B------:R-:W-:Y:S01]  /*1aa0*/  VIADD R4, R23, 0xfcb00000 ;  /* 0xfcb0000017047836 */ /* 0x000fe20000000000 */
[----:B------:R-:W-:Y:S01]  /*1ab0*/  MOV R6, 0x0 ;  /* 0x0000000000067802 */ /* 0x000fe20000000f00 */
[----:B------:R-:W-:Y:S01]  /*1ac0*/  IMAD.MOV.U32 R7, RZ, RZ, 0x3fd80000 ;  /* 0x3fd80000ff077424 */ /* 0x000fe200078e00ff */
[----:B------:R-:W-:Y:S02]  /*1ad0*/  BSSY.RECONVERGENT B0, `(.L_x_16) ;  /* 0x0000011000007945 */ /* 0x000fe40003800200 */
[----:B------:R-:W-:Y:S01]  /*1ae0*/  ISETP.GE.U32.AND P0, PT, R4, 0x7ca00000, PT ;  /* 0x7ca000000400780c */ /* 0x000fe20003f06070 */
[----:B-1----:R-:W-:-:S08]  /*1af0*/  DMUL R2, R4, R4 ;  /* 0x0000000404027228 */ /* 0x002fd00000000000 */
[----:B------:R-:W-:-:S08]  /*1b00*/  DFMA R2, -R2, R22, 1 ;  /* 0x3ff000000202742b */ /* 0x000fd00000000116 */
[----:B------:R-:W-:Y:S02]  /*1b10*/  DFMA R6, R2, R6, 0.5 ;  /* 0x3fe000000206742b */ /* 0x000fe40000000006 */
[----:B------:R-:W-:-:S08]  /*1b20*/  DMUL R2, R4, R2 ;  /* 0x0000000204027228 */ /* 0x000fd00000000000 */
[----:B------:R-:W-:-:S08]  /*1b30*/  DFMA R16, R6, R2, R4 ;  /* 0x000000020610722b */ /* 0x000fd00000000004 */
[----:B------:R-:W-:Y:S02]  /*1b40*/  DMUL R6, R16, R22 ;  /* 0x0000001610067228 */ /* 0x000fe40000000000 */
[----:B------:R-:W-:Y:S02]  /*1b50*/  VIADD R15, R17, 0xfff00000 ;  /* 0xfff00000110f7836 */ /* 0x000fe40000000000 */
[----:B------:R-:W-:-:S04]  /*1b60*/  IMAD.MOV.U32 R14, RZ, RZ, R16 ;  /* 0x000000ffff0e7224 */ /* 0x000fc800078e0010 */
[----:B------:R-:W-:-:S08]  /*1b70*/  DFMA R8, R6, -R6, R22 ;  /* 0x800000060608722b */ /* 0x000fd00000000016 */
[----:B------:R-:W-:Y:S01]  /*1b80*/  DFMA R2, R8, R14, R6 ;  /* 0x0000000e0802722b */ /* 0x000fe20000000006 */
[----:B------:R-:W-:Y:S10]  /*1b90*/  @!P0 BRA `(.L_x_17) ;  /* 0x0000000000108947 */ /* 0x000ff40003800000 */
[----:B------:R-:W-:-:S07]  /*1ba0*/  MOV R2, 0x1bc0 ;  /* 0x00001bc000027802 */ /* 0x000fce0000000f00 */
[----:B0-----:R-:W-:Y:S05]  /*1bb0*/  CALL.REL.NOINC `($__internal_1_$__cuda_sm20_dsqrt_rn_f64_mediumpath_v1) ;  /* 0x0000000c00687944 */ /* 0x001fea0003c00000 */
[----:B------:R-:W-:Y:S01]  /*1bc0*/  MOV R2, R4 ;  /* 0x0000000400027202 */ /* 0x000fe20000000f00 */
[----:B------:R-:W-:-:S07]  /*1bd0*/  IMAD.MOV.U32 R3, RZ, RZ, R5 ;  /* 0x000000ffff037224 */ /* 0x000fce00078e0005 */
.L_x_17:
[----:B0-----:R-:W-:Y:S05]  /*1be0*/  BSYNC.RECONVERGENT B0 ;  /* 0x0000000000007941 */ /* 0x001fea0003800200 */
.L_x_16:
[----:B------:R-:W0:Y:S01]  /*1bf0*/  LDCU UR5, c[0x0][0x3a4] ;  /* 0x00007480ff0577ac */ /* 0x000e220008000800 */
[----:B------:R-:W1:Y:S01]  /*1c00*/  LDC.64 R8, c[0x0][0x3a0] ;  /* 0x0000e800ff087b82 */ /* 0x000e620000000a00 */
[----:B------:R-:W-:Y:S01]  /*1c10*/  IMAD.MOV.U32 R4, RZ, RZ, 0x1 ;  /* 0x00000001ff047424 */ /* 0x000fe200078e00ff */
[----:B------:R-:W-:Y:S01]  /*1c20*/  DMUL R14, R2, -R2 ;  /* 0x80000002020e7228 */ /* 0x000fe20000000000 */
[----:B------:R-:W-:Y:S09]  /*1c30*/  BSSY.RECONVERGENT B0, `(.L_x_18) ;  /* 0x0000015000007945 */ /* 0x000ff20003800200 */
[----:B------:R-:W-:Y:S01]  /*1c40*/  FSETP.GEU.AND P1, PT, |R15|, 6.5827683646048100446e-37, PT ;  /* 0x036000000f00780b */ /* 0x000fe20003f2e200 */
[----:B0-----:R-:W1:Y:S02]  /*1c50*/  MUFU.RCP64H R5, UR5 ;  /* 0x0000000500057d08 */ /* 0x001e640008001800 */
[----:B-1----:R-:W-:-:S08]  /*1c60*/  DFMA R6, R4, -R8, 1 ;  /* 0x3ff000000406742b */ /* 0x002fd00000000808 */
[----:B------:R-:W-:-:S08]  /*1c70*/  DFMA R6, R6, R6, R6 ;  /* 0x000000060606722b */ /* 0x000fd00000000006 */
[----:B------:R-:W-:-:S08]  /*1c80*/  DFMA R6, R4, R6, R4 ;  /* 0x000000060406722b */ /* 0x000fd00000000004 */
[----:B------:R-:W-:-:S08]  /*1c90*/  DFMA R4, R6, -R8, 1 ;  /* 0x3ff000000604742b */ /* 0x000fd00000000808 */
[----:B------:R-:W-:-:S08]  /*1ca0*/  DFMA R4, R6, R4, R6 ;  /* 0x000000040604722b */ /* 0x000fd00000000006 */
[----:B------:R-:W-:-:S08]  /*1cb0*/  DMUL R2, R14, R4 ;  /* 0x000000040e027228 */ /* 0x000fd00000000000 */
[----:B------:R-:W-:-:S08]  /*1cc0*/  DFMA R6, R2, -R8, R14 ;  /* 0x800000080206722b */ /* 0x000fd0000000000e */
[----:B------:R-:W-:-:S10]  /*1cd0*/  DFMA R2, R4, R6, R2 ;  /* 0x000000060402722b */ /* 0x000fd40000000002 */
[----:B------:R-:W-:-:S05]  /*1ce0*/  FFMA R4, RZ, UR5, R3 ;  /* 0x00000005ff047c23 */ /* 0x000fca0008000003 */
[----:B------:R-:W-:-:S13]  /*1cf0*/  FSETP.GT.AND P0, PT, |R4|, 1.469367938527859385e-39, PT ;  /* 0x001000000400780b */ /* 0x000fda0003f04200 */
[----:B------:R-:W-:Y:S05]  /*1d00*/  @P0 BRA P1, `(.L_x_19) ;  /* 0x00000000001c0947 */ /* 0x000fea0000800000 */
[----:B------:R-:W0:Y:S01]  /*1d10*/  LDCU.64 UR10, c[0x0][0x3a0] ;  /* 0x00007400ff0a77ac */ /* 0x000e220008000a00 */
[----:B------:R-:W-:Y:S01]  /*1d20*/  IMAD.MOV.U32 R8, RZ, RZ, R14 ;  /* 0x000000ffff087224 */ /* 0x000fe200078e000e */
[----:B------:R-:W-:Y:S02]  /*1d30*/  MOV R9, R15 ;  /* 0x0000000f00097202 */ /* 0x000fe40000000f00 */
[----:B------:R-:W-:Y:S01]  /*1d40*/  MOV R14, 0x1d80 ;  /* 0x00001d80000e7802 */ /* 0x000fe20000000f00 */
[----:B0-----:R-:W-:Y:S02]  /*1d50*/  IMAD.U32 R6, RZ, RZ, UR10 ;  /* 0x0000000aff067e24 */ /* 0x001fe4000f8e00ff */
[----:B------:R-:W-:-:S07]  /*1d60*/  IMAD.U32 R7, RZ, RZ, UR11 ;  /* 0x0000000bff077e24 */ /* 0x000fce000f8e00ff */
[----:B------:R-:W-:Y:S05]  /*1d70*/  CALL.REL.NOINC `($__internal_0_$__cuda_sm20_div_rn_f64_full) ;  /* 0x0000000400847944 */ /* 0x000fea0003c00000 */
.L_x_19:
[----:B------:R-:W-:Y:S05]  /*1d80*/  BSYNC.RECONVERGENT B0 ;  /* 0x0000000000007941 */ /* 0x000fea0003800200 */
.L_x_18:
        /* <DEDUP_REMOVED lines=59> */
.L_x_21:
[----:B------:R-:W-:Y:S05]  /*2140*/  BSYNC.RECONVERGENT B0 ;  /* 0x0000000000007941 */ /* 0x000fea0003800200 */
.L_x_20:
[----:B------:R-:W0:Y:S02]  /*2150*/  LDCU.64 UR10, c[0x0][0x380] ;  /* 0x00007000ff0a77ac */ /* 0x000e240008000a00 */
[----:B0-----:R-:W-:-:S06]  /*2160*/  UIMAD.WIDE.U32 UR10, UR4, 0x8, UR10 ;  /* 0x00000008040a78a5 */ /* 0x001fcc000f8e000a */
[----:B------:R-:W-:Y:S02]  /*2170*/  IMAD.U32 R2, RZ, RZ, UR10 ;  /* 0x0000000aff027e24 */ /* 0x000fe4000f8e00ff */
[----:B------:R-:W-:-:S06]  /*2180*/  IMAD.U32 R3, RZ, RZ, UR11 ;  /* 0x0000000bff037e24 */ /* 0x000fcc000f8e00ff */
[----:B------:R-:W2:Y:S01]  /*2190*/  LDG.E.64 R2, desc[UR14][R2.64] ;  /* 0x0000000e02027981 */ /* 0x000ea2000c1e1b00 */
[----:B------:R-:W-:Y:S01]  /*21a0*/  UIADD3 UR4, UPT, UPT, UR4, 0x1, URZ ;  /* 0x0000000104047890 */ /* 0x000fe2000fffe0ff */
[----:B------:R-:W-:-:S03]  /*21b0*/  DADD R12, R6, R12 ;  /* 0x00000000060c7229 */ /* 0x000fc6000000000c */
[----:B------:R-:W-:Y:S01]  /*21c0*/  UISETP.NE.AND UP0, UPT, UR4, UR6, UPT ;  /* 0x000000060400728c */ /* 0x000fe2000bf05270 */
[----:B--2---:R-:W-:-:S08]  /*21d0*/  DFMA R10, R2, R6, R10 ;  /* 0x00000006020a722b */ /* 0x004fd0000000000a */
[----:B------:R-:W-:Y:S05]  /*21e0*/  BRA.U UP0, `(.L_x_22) ;  /* 0xffffffed00d47547 */ /* 0x000fea000b83ffff */
.L_x_9:
[----:B------:R-:W1:Y:S01]  /*21f0*/  MUFU.RCP64H R3, R13 ;  /* 0x0000000d00037308 */ /* 0x000e620000001800 */
[----:B------:R-:W-:Y:S01]  /*2200*/  IMAD.MOV.U32 R2, RZ, RZ, 0x1 ;  /* 0x00000001ff027424 */ /* 0x000fe200078e00ff */
[----:B------:R-:W-:Y:S01]  /*2210*/  FSETP.GEU.AND P1, PT, |R11|, 6.5827683646048100446e-37, PT ;  /* 0x036000000b00780b */ /* 0x000fe20003f2e200 */
[----:B------:R-:W-:Y:S04]  /*2220*/  BSSY.RECONVERGENT B0, `(.L_x_0) ;  /* 0x0000012000007945 */ /* 0x000fe80003800200 */
        /* <DEDUP_REMOVED lines=8> */
[----:B------:R-:W-:-:S05]  /*22b0*/  FFMA R4, RZ, R13, R3 ;  /* 0x0000000dff047223 */ /* 0x000fca0000000003 */
[----:B------:R-:W-:-:S13]  /*22c0*/  FSETP.GT.AND P0, PT, |R4|, 1.469367938527859385e-39, PT ;  /* 0x001000000400780b */ /* 0x000fda0003f04200 */
[----:B------:R-:W-:Y:S05]  /*22d0*/  @P0 BRA P1, `(.L_x_23) ;  /* 0x0000000000180947 */ /* 0x000fea0000800000 */
[----:B------:R-:W-:Y:S01]  /*22e0*/  MOV R8, R10 ;  /* 0x0000000a00087202 */ /* 0x000fe20000000f00 */
[----:B------:R-:W-:Y:S01]  /*22f0*/  IMAD.MOV.U32 R9, RZ, RZ, R11 ;  /* 0x000000ffff097224 */ /* 0x000fe200078e000b */
[----:B------:R-:W-:Y:S01]  /*2300*/  MOV R14, 0x2340 ;  /* 0x00002340000e7802 */ /* 0x000fe20000000f00 */
[----:B------:R-:W-:Y:S02]  /*2310*/  IMAD.MOV.U32 R6, RZ, RZ, R12 ;  /* 0x000000ffff067224 */ /* 0x000fe400078e000c */
[----:B------:R-:W-:-:S07]  /*2320*/  IMAD.MOV.U32 R7, RZ, RZ, R13 ;  /* 0x000000ffff077224 */ /* 0x000fce00078e000d */
[----:B0-----:R-:W-:Y:S05]  /*2330*/  CALL.REL.NOINC `($__internal_0_$__cuda_sm20_div_rn_f64_full) ;  /* 0x0000000000147944 */ /* 0x001fea0003c00000 */
.L_x_23:
[----:B0-----:R-:W-:Y:S05]  /*2340*/  BSYNC.RECONVERGENT B0 ;  /* 0x0000000000007941 */ /* 0x001fea0003800200 */
.L_x_0:
[----:B------:R-:W1:Y:S02]  /*2350*/  LDC.64 R4, c[0x0][0x380] ;  /* 0x0000e000ff047b82 */ /* 0x000e640000000a00 */
[----:B-1----:R-:W-:-:S05]  /*2360*/  IMAD.WIDE R4, R0, 0x8, R4 ;  /* 0x0000000800047825 */ /* 0x002fca00078e0204 */
[----:B0-----:R-:W-:Y:S01]  /*2370*/  STG.E.64 desc[UR14][R4.64], R2 ;  /* 0x0000000204007986 */ /* 0x001fe2000c101b0e */
[----:B------:R-:W-:Y:S05]  /*2380*/  EXIT ;  /* 0x000000000000794d */ /* 0x000fea0003800000 */
        .weak           $__internal_0_$__cuda_sm20_div_rn_f64_full
        .type           $__internal_0_$__cuda_sm20_div_rn_f64_full,@function
        .size           $__internal_0_$__cuda_sm20_div_rn_f64_full,($__internal_1_$__cuda_sm20_dsqrt_rn_f64_mediumpath_v1 - $__internal_0_$__cuda_sm20_div_rn_f64_full)
$__internal_0_$__cuda_sm20_div_rn_f64_full:
[C---:B------:R-:W-:Y:S01]  /*2390*/  FSETP.GEU.AND P0, PT, |R7|.reuse, 1.469367938527859385e-39, PT ;  /* 0x001000000700780b */ /* 0x040fe20003f0e200 */
[----:B------:R-:W-:Y:S01]  /*23a0*/  IMAD.MOV.U32 R18, RZ, RZ, 0x1 ;  /* 0x00000001ff127424 */ /* 0x000fe200078e00ff */
[----:B------:R-:W-:Y:S01]  /*23b0*/  LOP3.LUT R4, R7, 0x800fffff, RZ, 0xc0, !PT ;  /* 0x800fffff07047812 */ /* 0x000fe200078ec0ff */
[----:B------:R-:W-:Y:S01]  /*23c0*/  BSSY.RECONVERGENT B1, `(.L_x_24) ;  /* 0x0000055000017945 */ /* 0x000fe20003800200 */
[C---:B------:R-:W-:Y:S02]  /*23d0*/  FSETP.GEU.AND P2, PT, |R9|.reuse, 1.469367938527859385e-39, PT ;  /* 0x001000000900780b */ /* 0x040fe40003f4e200 */
[----:B------:R-:W-:Y:S02]  /*23e0*/  LOP3.LUT R5, R4, 0x3ff00000, RZ, 0xfc, !PT ;  /* 0x3ff0000004057812 */ /* 0x000fe400078efcff */
[----:B------:R-:W-:Y:S02]  /*23f0*/  MOV R4, R6 ;  /* 0x0000000600047202 */ /* 0x000fe40000000f00 */
[----:B------:R-:W-:-:S02]  /*2400*/  LOP3.LUT R16, R9, 0x7ff00000, RZ, 0xc0, !PT ;  /* 0x7ff0000009107812 */ /* 0x000fc400078ec0ff */
[C---:B------:R-:W-:Y:S01]  /*2410*/  LOP3.LUT R17, R7.reuse, 0x7ff00000, RZ, 0xc0, !PT ;  /* 0x7ff0000007117812 */ /* 0x040fe200078ec0ff */
[----:B------:R-:W-:Y:S02]  /*2420*/  @!P0 DMUL R4, R6, 8.98846567431157953865e+307 ;  /* 0x7fe0000006048828 */ /* 0x000fe40000000000 */
[----:B------:R-:W-:Y:S01]  /*2430*/  IMAD.MOV.U32 R24, RZ, RZ, R16 ;  /* 0x000000ffff187224 */ /* 0x000fe200078e0010 */
[C---:B------:R-:W-:Y:S01]  /*2440*/  ISETP.GE.U32.AND P1, PT, R16.reuse, R17, PT ;  /* 0x000000111000720c */ /* 0x040fe20003f26070 */
[----:B------:R-:W-:Y:S01]  /*2450*/  IMAD.MOV.U32 R25, RZ, RZ, R17 ;  /* 0x000000ffff197224 */ /* 0x000fe200078e0011 */
[----:B------:R-:W-:Y:S01]  /*2460*/  @!P2 LOP3.LUT R15, R7, 0x7ff00000, RZ, 0xc0, !PT ;  /* 0x7ff00000070fa812 */ /* 0x000fe200078ec0ff */
[----:B------:R-:W0:Y:S03]  /*2470*/  MUFU.RCP64H R19, R5 ;  /* 0x0000000500137308 */ /* 0x000e260000001800 */
[----:B------:R-:W-:Y:S01]  /*2480*/  @!P2 ISETP.GE.U32.AND P3, PT, R16, R15, PT ;  /* 0x0000000f1000a20c */ /* 0x000fe20003f66070 */
[----:B------:R-:W-:Y:S01]  /*2490*/  IMAD.MOV.U32 R15, RZ, RZ, 0x1ca00000 ;  /* 0x1ca00000ff0f7424 */ /* 0x000fe200078e00ff */
[----:B------:R-:W-:-:S04]  /*24a0*/  @!P0 LOP3.LUT R25, R5, 0x7ff00000, RZ, 0xc0, !PT ;  /* 0x7ff0000005198812 */ /* 0x000fc800078ec0ff */
[----:B------:R-:W-:-:S04]  /*24b0*/  @!P2 SEL R21, R15, 0x63400000, !P3 ;  /* 0x634000000f15a807 */ /* 0x000fc80005800000 */
[----:B------:R-:W-:Y:S01]  /*24c0*/  @!P2 LOP3.LUT R22, R21, 0x80000000, R9, 0xf8, !PT ;  /* 0x800000001516a812 */ /* 0x000fe200078ef809 */
[----:B0-----:R-:W-:-:S03]  /*24d0*/  DFMA R2, R18, -R4, 1 ;  /* 0x3ff000001202742b */ /* 0x001fc60000000804 */
[----:B------:R-:W-:Y:S02]  /*24e0*/  @!P2 LOP3.LUT R23, R22, 0x100000, RZ, 0xfc, !PT ;  /* 0x001000001617a812 */ /* 0x000fe400078efcff */
[----:B------:R-:W-:-:S03]  /*24f0*/  @!P2 MOV R22, RZ ;  /* 0x000000ff0016a202 */ /* 0x000fc60000000f00 */
[----:B------:R-:W-:-:S08]  /*2500*/  DFMA R2, R2, R2, R2 ;  /* 0x000000020202722b */ /* 0x000fd00000000002 */
[----:B------:R-:W-:Y:S01]  /*2510*/  DFMA R18, R18, R2, R18 ;  /* 0x000000021212722b */ /* 0x000fe20000000012 */
[----:B------:R-:W-:Y:S01]  /*2520*/  SEL R3, R15, 0x63400000, !P1 ;  /* 0x634000000f037807 */ /* 0x000fe20004800000 */
[----:B------:R-:W-:-:S03]  /*2530*/  IMAD.MOV.U32 R2, RZ, RZ, R8 ;  /* 0x000000ffff027224 */ /* 0x000fc600078e0008 */
[----:B------:R-:W-:-:S03]  /*2540*/  LOP3.LUT R3, R3, 0x800fffff, R9, 0xf8, !PT ;  /* 0x800fffff03037812 */ /* 0x000fc600078ef809 */
[----:B------:R-:W-:-:S03]  /*2550*/  DFMA R20, R18, -R4, 1 ;  /* 0x3ff000001214742b */ /* 0x000fc60000000804 */
[----:B------:R-:W-:-:S05]  /*2560*/  @!P2 DFMA R2, R2, 2, -R22 ;  /* 0x400000000202a82b */ /* 0x000fca0000000816 */
[----:B------:R-:W-:-:S05]  /*2570*/  DFMA R18, R18, R20, R18 ;  /* 0x000000141212722b */ /* 0x000fca0000000012 */
[----:B------:R-:W-:-:S03]  /*2580*/  @!P2 LOP3.LUT R24, R3, 0x7ff00000, RZ, 0xc0, !PT ;  /* 0x7ff000000318a812 */ /* 0x000fc600078ec0ff */
[----:B------:R-:W-:Y:S02]  /*2590*/  DMUL R20, R18, R2 ;  /* 0x0000000212147228 */ /* 0x000fe40000000000 */
[----:B------:R-:W-:-:S05]  /*25a0*/  VIADD R17, R24, 0xffffffff ;  /* 0xffffffff18117836 */ /* 0x000fca0000000000 */
[----:B------:R-:W-:Y:S01]  /*25b0*/  ISETP.GT.U32.AND P0, PT, R17, 0x7feffffe, PT ;  /* 0x7feffffe1100780c */ /* 0x000fe20003f04070 */
[----:B------:R-:W-:Y:S01]  /*25c0*/  DFMA R22, R20, -R4, R2 ;  /* 0x800000041416722b */ /* 0x000fe20000000002 */
[----:B------:R-:W-:-:S04]  /*25d0*/  IADD3 R17, PT, PT, R25, -0x1, RZ ;  /* 0xffffffff19117810 */ /* 0x000fc80007ffe0ff */
[----:B------:R-:W-:-:S03]  /*25e0*/  ISETP.GT.U32.OR P0, PT, R17, 0x7feffffe, P0 ;  /* 0x7feffffe1100780c */ /* 0x000fc60000704470 */
[----:B------:R-:W-:-:S10]  /*25f0*/  DFMA R18, R18, R22, R20 ;  /* 0x000000161212722b */ /* 0x000fd40000000014 */
[----:B------:R-:W-:Y:S05]  /*2600*/  @P0 BRA `(.L_x_25) ;  /* 0x00000000006c0947 */ /* 0x000fea0003800000 */
[----:B------:R-:W-:Y:S01]  /*2610*/  LOP3.LUT R9, R7, 0x7ff00000, RZ, 0xc0, !PT ;  /* 0x7ff0000007097812 */ /* 0x000fe200078ec0ff */
[----:B------:R-:W-:-:S03]  /*2620*/  IMAD.MOV.U32 R20, RZ, RZ, RZ ;  /* 0x000000ffff147224 */ /* 0x000fc600078e00ff */
[CC--:B------:R-:W-:Y:S02]  /*2630*/  VIADDMNMX R8, R16.reuse, -R9.reuse, 0xb9600000, !PT ;  /* 0xb960000010087446 */ /* 0x0c0fe40007800909 */
[----:B------:R-:W-:Y:S02]  /*2640*/  ISETP.GE.U32.AND P0, PT, R16, R9, PT ;  /* 0x000000091000720c */ /* 0x000fe40003f06070 */
[----:B------:R-:W-:Y:S02]  /*2650*/  VIMNMX R8, PT, PT, R8, 0x46a00000, PT ;  /* 0x46a0000008087848 */ /* 0x000fe40003fe0100 */
[----:B------:R-:W-:-:S05]  /*2660*/  SEL R15, R15, 0x63400000, !P0 ;  /* 0x634000000f0f7807 */ /* 0x000fca0004000000 */
[----:B------:R-:W-:-:S04]  /*2670*/  IMAD.IADD R8, R8, 0x1, -R15 ;  /* 0x0000000108087824 */ /* 0x000fc800078e0a0f */
[----:B------:R-:W-:-:S06]  /*2680*/  VIADD R21, R8, 0x7fe00000 ;  /* 0x7fe0000008157836 */ /* 0x000fcc0000000000 */
[----:B------:R-:W-:-:S10]  /*2690*/  DMUL R16, R18, R20 ;  /* 0x0000001412107228 */ /* 0x000fd40000000000 */
[----:B------:R-:W-:-:S13]  /*26a0*/  FSETP.GTU.AND P0, PT, |R17|, 1.469367938527859385e-39, PT ;  /* 0x001000001100780b */ /* 0x000fda0003f0c200 */
[----:B------:R-:W-:Y:S05]  /*26b0*/  @P0 BRA `(.L_x_26) ;  /* 0x0000000000940947 */ /* 0x000fea0003800000 */
[----:B------:R-:W-:Y:S01]  /*26c0*/  DFMA R2, R18, -R4, R2 ;  /* 0x800000041202722b */ /* 0x000fe20000000002 */
[----:B------:R-:W-:-:S09]  /*26d0*/  MOV R20, RZ ;  /* 0x000000ff00147202 */ /* 0x000fd20000000f00 */
[C---:B------:R-:W-:Y:S02]  /*26e0*/  FSETP.NEU.AND P0, PT, R3.reuse, RZ, PT ;  /* 0x000000ff0300720b */ /* 0x040fe40003f0d000 */
[----:B------:R-:W-:-:S04]  /*26f0*/  LOP3.LUT R7, R3, 0x80000000, R7, 0x48, !PT ;  /* 0x8000000003077812 */ /* 0x000fc800078e4807 */
[----:B------:R-:W-:-:S07]  /*2700*/  LOP3.LUT R21, R7, R21, RZ, 0xfc, !PT ;  /* 0x0000001507157212 */ /* 0x000fce00078efcff */
[----:B------:R-:W-:Y:S05]  /*2710*/  @!P0 BRA `(.L_x_26) ;  /* 0x00000000007c8947 */ /* 0x000fea0003800000 */
[----:B------:R-:W-:Y:S02]  /*2720*/  IMAD.MOV R3, RZ, RZ, -R8 ;  /* 0x000000ffff037224 */ /* 0x000fe400078e0a08 */
[----:B------:R-:W-:-:S06]  /*2730*/  IMAD.MOV.U32 R2, RZ, RZ, RZ ;  /* 0x000000ffff027224 */ /* 0x000fcc00078e00ff */
[----:B------:R-:W-:Y:S02]  /*2740*/  DFMA R2, R16, -R2, R18 ;  /* 0x800000021002722b */ /* 0x000fe40000000012 */
[----:B------:R-:W-:-:S04]  /*2750*/  DMUL.RP R18, R18, R20 ;  /* 0x0000001412127228 */ /* 0x000fc80000008000 */
[----:B------:R-:W-:-:S04]  /*2760*/  IADD3 R2, PT, PT, -R8, -0x43300000, RZ ;  /* 0xbcd0000008027810 */ /* 0x000fc80007ffe1ff */
[----:B------:R-:W-:Y:S02]  /*2770*/  FSETP.NEU.AND P0, PT, |R3|, R2, PT ;  /* 0x000000020300720b */ /* 0x000fe40003f0d200 */
[----:B------:R-:W-:Y:S02]  /*2780*/  LOP3.LUT R7, R19, R7, RZ, 0x3c, !PT ;  /* 0x0000000713077212 */ /* 0x000fe400078e3cff */
[----:B------:R-:W-:Y:S02]  /*2790*/  FSEL R16, R18, R16, !P0 ;  /* 0x0000001012107208 */ /* 0x000fe40004000000 */
[----:B------:R-:W-:Y:S01]  /*27a0*/  FSEL R17, R7, R17, !P0 ;  /* 0x0000001107117208 */ /* 0x000fe20004000000 */
[----:B------:R-:W-:Y:S06]  /*27b0*/  BRA `(.L_x_26) ;  /* 0x0000000000547947 */ /* 0x000fec0003800000 */
.L_x_25:
[----:B------:R-:W-:-:S14]  /*27c0*/  DSETP.NAN.AND P0, PT, R8, R8, PT ;  /* 0x000000080800722a */ /* 0x000fdc0003f08000 */
[----:B------:R-:W-:Y:S05]  /*27d0*/  @P0 BRA `(.L_x_27) ;  /* 0x0000000000440947 */ /* 0x000fea0003800000 */
[----:B------:R-:W-:-:S14]  /*27e0*/  DSETP.NAN.AND P0, PT, R6, R6, PT ;  /* 0x000000060600722a */ /* 0x000fdc0003f08000 */
[----:B------:R-:W-:Y:S05]  /*27f0*/  @P0 BRA `(.L_x_28) ;  /* 0x0000000000300947 */ /* 0x000fea0003800000 */
[----:B------:R-:W-:Y:S01]  /*2800*/  ISETP.NE.AND P0, PT, R24, R25, PT ;  /* 0x000000191800720c */ /* 0x000fe20003f05270 */
[----:B------:R-:W-:Y:S01]  /*2810*/  IMAD.MOV.U32 R16, RZ, RZ, 0x0 ;  /* 0x00000000ff107424 */ /* 0x000fe200078e00ff */
[----:B------:R-:W-:-:S11]  /*2820*/  MOV R17, 0xfff80000 ;  /* 0xfff8000000117802 */ /* 0x000fd60000000f00 */
[----:B------:R-:W-:Y:S05]  /*2830*/  @!P0 BRA `(.L_x_26) ;  /* 0x0000000000348947 */ /* 0x000fea0003800000 */
[----:B------:R-:W-:Y:S02]  /*2840*/  ISETP.NE.AND P0, PT, R24, 0x7ff00000, PT ;  /* 0x7ff000001800780c */ /* 0x000fe40003f05270 */
[----:B------:R-:W-:Y:S02]  /*2850*/  LOP3.LUT R17, R9, 0x80000000, R7, 0x48, !PT ;  /* 0x8000000009117812 */ /* 0x000fe400078e4807 */
[----:B------:R-:W-:-:S13]  /*2860*/  ISETP.EQ.OR P0, PT, R25, RZ, !P0 ;  /* 0x000000ff1900720c */ /* 0x000fda0004702670 */
[----:B------:R-:W-:Y:S01]  /*2870*/  @P0 LOP3.LUT R2, R17, 0x7ff00000, RZ, 0xfc, !PT ;  /* 0x7ff0000011020812 */ /* 0x000fe200078efcff */
[----:B------:R-:W-:Y:S02]  /*2880*/  @!P0 IMAD.MOV.U32 R16, RZ, RZ, RZ ;  /* 0x000000ffff108224 */ /* 0x000fe400078e00ff */
[----:B------:R-:W-:Y:S02]  /*2890*/  @P0 IMAD.MOV.U32 R16, RZ, RZ, RZ ;  /* 0x000000ffff100224 */ /* 0x000fe400078e00ff */
[----:B------:R-:W-:Y:S01]  /*28a0*/  @P0 IMAD.MOV.U32 R17, RZ, RZ, R2 ;  /* 0x000000ffff110224 */ /* 0x000fe200078e0002 */
[----:B------:R-:W-:Y:S06]  /*28b0*/  BRA `(.L_x_26) ;  /* 0x0000000000147947 */ /* 0x000fec0003800000 */
.L_x_28:
[----:B------:R-:W-:Y:S02]  /*28c0*/  LOP3.LUT R17, R7, 0x80000, RZ, 0xfc, !PT ;  /* 0x0008000007117812 */ /* 0x000fe400078efcff */
[----:B------:R-:W-:Y:S01]  /*28d0*/  MOV R16, R6 ;  /* 0x0000000600107202 */ /* 0x000fe20000000f00 */
[----:B------:R-:W-:Y:S06]  /*28e0*/  BRA `(.L_x_26) ;  /* 0x0000000000087947 */ /* 0x000fec0003800000 */
.L_x_27:
[----:B------:R-:W-:Y:S01]  /*28f0*/  LOP3.LUT R17, R9, 0x80000, RZ, 0xfc, !PT ;  /* 0x0008000009117812 */ /* 0x000fe200078efcff */
[----:B------:R-:W-:-:S07]  /*2900*/  IMAD.MOV.U32 R16, RZ, RZ, R8 ;  /* 0x000000ffff107224 */ /* 0x000fce00078e0008 */
.L_x_26:
[----:B------:R-:W-:Y:S05]  /*2910*/  BSYNC.RECONVERGENT B1 ;  /* 0x0000000000017941 */ /* 0x000fea0003800200 */
.L_x_24:
[----:B------:R-:W-:Y:S01]  /*2920*/  MOV R15, 0x0 ;  /* 0x00000000000f7802 */ /* 0x000fe20000000f00 */
[----:B------:R-:W-:Y:S02]  /*2930*/  IMAD.MOV.U32 R2, RZ, RZ, R16 ;  /* 0x000000ffff027224 */ /* 0x000fe400078e0010 */
[----:B------:R-:W-:Y:S01]  /*2940*/  IMAD.MOV.U32 R3, RZ, RZ, R17 ;  /* 0x000000ffff037224 */ /* 0x000fe200078e0011 */
[----:B------:R-:W-:Y:S06]  /*2950*/  RET.REL.NODEC R14 `(_Z7Kernel2PdS_iiid) ;  /* 0xffffffd40ea87950 */ /* 0x000fec0003c3ffff */
        .weak           $__internal_1_$__cuda_sm20_dsqrt_rn_f64_mediumpath_v1
        .type           $__internal_1_$__cuda_sm20_dsqrt_rn_f64_mediumpath_v1,@function
        .size           $__internal_1_$__cuda_sm20_dsqrt_rn_f64_mediumpath_v1,(.L_x_35 - $__internal_1_$__cuda_sm20_dsqrt_rn_f64_mediumpath_v1)
$__internal_1_$__cuda_sm20_dsqrt_rn_f64_mediumpath_v1:
[----:B------:R-:W-:Y:S01]  /*2960*/  ISETP.GE.U32.AND P0, PT, R4, -0x3400000, PT ;  /* 0xfcc000000400780c */ /* 0x000fe20003f06070 */
[----:B------:R-:W-:Y:S01]  /*2970*/  BSSY.RECONVERGENT B1, `(.L_x_29) ;  /* 0x0000028000017945 */ /* 0x000fe20003800200 */
[----:B------:R-:W-:Y:S01]  /*2980*/  IMAD.MOV.U32 R17, RZ, RZ, R15 ;  /* 0x000000ffff117224 */ /* 0x000fe200078e000f */
[----:B------:R-:W-:Y:S01]  /*2990*/  MOV R4, R8 ;  /* 0x0000000800047202 */ /* 0x000fe20000000f00 */
[----:B------:R-:W-:Y:S02]  /*29a0*/  IMAD.MOV.U32 R14, RZ, RZ, R22 ;  /* 0x000000ffff0e7224 */ /* 0x000fe400078e0016 */
[----:B------:R-:W-:Y:S02]  /*29b0*/  IMAD.MOV.U32 R15, RZ, RZ, R23 ;  /* 0x000000ffff0f7224 */ /* 0x000fe400078e0017 */
[----:B------:R-:W-:-:S05]  /*29c0*/  IMAD.MOV.U32 R5, RZ, RZ, R9 ;  /* 0x000000ffff057224 */ /* 0x000fca00078e0009 */
[----:B------:R-:W-:Y:S05]  /*29d0*/  @!P0 BRA `(.L_x_30) ;  /* 0x0000000000208947 */ /* 0x000fea0003800000 */
[----:B------:R-:W-:-:S10]  /*29e0*/  DFMA.RM R4, R4, R16, R6 ;  /* 0x000000100404722b */ /* 0x000fd40000004006 */
[----:B------:R-:W-:-:S05]  /*29f0*/  IADD3 R8, P0, PT, R4, 0x1, RZ ;  /* 0x0000000104087810 */ /* 0x000fca0007f1e0ff */
[----:B------:R-:W-:-:S06]  /*2a00*/  IMAD.X R9, RZ, RZ, R5, P0 ;  /* 0x000000ffff097224 */ /* 0x000fcc00000e0605 */
[----:B------:R-:W-:-:S08]  /*2a10*/  DFMA.RP R6, -R4, R8, R14 ;  /* 0x000000080406722b */ /* 0x000fd0000000810e */
[----:B------:R-:W-:-:S06]  /*2a20*/  DSETP.GT.AND P0, PT, R6, RZ, PT ;  /* 0x000000ff0600722a */ /* 0x000fcc0003f04000 */
[----:B------:R-:W-:Y:S02]  /*2a30*/  FSEL R4, R8, R4, P0 ;  /* 0x0000000408047208 */ /* 0x000fe40000000000 */
[----:B------:R-:W-:Y:S01]  /*2a40*/  FSEL R5, R9, R5, P0 ;  /* 0x0000000509057208 */ /* 0x000fe20000000000 */
[----:B------:R-:W-:Y:S06]  /*2a50*/  BRA `(.L_x_31) ;  /* 0x0000000000647947 */ /* 0x000fec0003800000 */
.L_x_30:
[----:B------:R-:W-:-:S14]  /*2a60*/  DSETP.NE.AND P0, PT, R14, RZ, PT ;  /* 0x000000ff0e00722a */ /* 0x000fdc0003f05000 */
[----:B------:R-:W-:Y:S05]  /*2a70*/  @!P0 BRA `(.L_x_32) ;  /* 0x0000000000588947 */ /* 0x000fea0003800000 */
[----:B------:R-:W-:-:S13]  /*2a80*/  ISETP.GE.AND P0, PT, R15, RZ, PT ;  /* 0x000000ff0f00720c */ /* 0x000fda0003f06270 */
[----:B------:R-:W-:Y:S01]  /*2a90*/  @!P0 IMAD.MOV.U32 R4, RZ, RZ, 0x0 ;  /* 0x00000000ff048424 */ /* 0x000fe200078e00ff */
[----:B------:R-:W-:Y:S01]  /*2aa0*/  @!P0 MOV R5, 0xfff80000 ;  /* 0xfff8000000058802 */ /* 0x000fe20000000f00 */
[----:B------:R-:W-:Y:S06]  /*2ab0*/  @!P0 BRA `(.L_x_31) ;  /* 0x00000000004c8947 */ /* 0x000fec0003800000 */
[----:B------:R-:W-:-:S13]  /*2ac0*/  ISETP.GT.AND P0, PT, R15, 0x7fefffff, PT ;  /* 0x7fefffff0f00780c */ /* 0x000fda0003f04270 */
[----:B------:R-:W-:Y:S05]  /*2ad0*/  @P0 BRA `(.L_x_32) ;  /* 0x0000000000400947 */ /* 0x000fea0003800000 */
[----:B------:R-:W-:Y:S01]  /*2ae0*/  DMUL R4, R14, 8.11296384146066816958e+31 ;  /* 0x469000000e047828 */ /* 0x000fe20000000000 */
[----:B------:R-:W-:Y:S02]  /*2af0*/  IMAD.MOV.U32 R6, RZ, RZ, RZ ;  /* 0x000000ffff067224 */ /* 0x000fe400078e00ff */
[----:B------:R-:W-:Y:S02]  /*2b00*/  IMAD.MOV.U32 R14, RZ, RZ, 0x0 ;  /* 0x00000000ff0e7424 */ /* 0x000fe400078e00ff */
[----:B------:R-:W-:Y:S01]  /*2b10*/  IMAD.MOV.U32 R15, RZ, RZ, 0x3fd80000 ;  /* 0x3fd80000ff0f7424 */ /* 0x000fe200078e00ff */
[----:B------:R-:W0:Y:S02]  /*2b20*/  MUFU.RSQ64H R7, R5 ;  /* 0x0000000500077308 */ /* 0x000e240000001c00 */
[----:B0-----:R-:W-:-:S08]  /*2b30*/  DMUL R8, R6, R6 ;  /* 0x0000000606087228 */ /* 0x001fd00000000000 */
[----:B------:R-:W-:-:S08]  /*2b40*/  DFMA R8, R4, -R8, 1 ;  /* 0x3ff000000408742b */ /* 0x000fd00000000808 */
[----:B------:R-:W-:Y:S02]  /*2b50*/  DFMA R14, R8, R14, 0.5 ;  /* 0x3fe00000080e742b */ /* 0x000fe4000000000e */
[----:B------:R-:W-:-:S08]  /*2b60*/  DMUL R8, R6, R8 ;  /* 0x0000000806087228 */ /* 0x000fd00000000000 */
[----:B------:R-:W-:-:S08]  /*2b70*/  DFMA R8, R14, R8, R6 ;  /* 0x000000080e08722b */ /* 0x000fd00000000006 */
[----:B------:R-:W-:Y:S02]  /*2b80*/  DMUL R6, R4, R8 ;  /* 0x0000000804067228 */ /* 0x000fe40000000000 */
[----:B------:R-:W-:-:S06]  /*2b90*/  IADD3 R9, PT, PT, R9, -0x100000, RZ ;  /* 0xfff0000009097810 */ /* 0x000fcc0007ffe0ff */
[----:B------:R-:W-:-:S08]  /*2ba0*/  DFMA R14, R6, -R6, R4 ;  /* 0x80000006060e722b */ /* 0x000fd00000000004 */
[----:B------:R-:W-:-:S10]  /*2bb0*/  DFMA R4, R8, R14, R6 ;  /* 0x0000000e0804722b */ /* 0x000fd40000000006 */
[----:B------:R-:W-:Y:S01]  /*2bc0*/  VIADD R5, R5, 0xfcb00000 ;  /* 0xfcb0000005057836 */ /* 0x000fe20000000000 */
[----:B------:R-:W-:Y:S06]  /*2bd0*/  BRA `(.L_x_31) ;  /* 0x0000000000047947 */ /* 0x000fec0003800000 */
.L_x_32:
[----:B------:R-:W-:-:S11]  /*2be0*/  DADD R4, R14, R14 ;  /* 0x000000000e047229 */ /* 0x000fd6000000000e */
.L_x_31:
[----:B------:R-:W-:Y:S05]  /*2bf0*/  BSYNC.RECONVERGENT B1 ;  /* 0x0000000000017941 */ /* 0x000fea0003800200 */
.L_x_29:
[----:B------:R-:W-:-:S04]  /*2c00*/  IMAD.MOV.U32 R3, RZ, RZ, 0x0 ;  /* 0x00000000ff037424 */ /* 0x000fc800078e00ff */
[----:B------:R-:W-:Y:S05]  /*2c10*/  RET.REL.NODEC R2 `(_Z7Kernel2PdS_iiid) ;  /* 0xffffffd002f87950 */ /* 0x000fea0003c3ffff */
.L_x_33:
[----:B------:R-:W-:-:S00]  /*2c20*/  BRA `(.L_x_33) ;  /* 0xfffffffc00fc7947 */ /* 0x000fc0000383ffff */
[----:B------:R-:W-:-:S00]  /*2c30*/  NOP ;  /* 0x0000000000007918 */ /* 0x000fc00000000000 */
        /* <DEDUP_REMOVED lines=12> */
.L_x_35:


//--------------------- .nv.shared.reserved.0     --------------------------
	.section	.nv.shared.reserved.0,"aw",@nobits
	.weak		__nv_reservedSMEM_offset_0_alias
	.size		__nv_reservedSMEM_offset_0_alias, 0, 64
	.other		__nv_reservedSMEM_offset_0_alias,@"STO_CUDA_RESERVED_SHARED STV_DEFAULT"
__nv_reservedSMEM_offset_0_alias:
	.zero		0
	.zero		64


//--------------------- .nv.constant0._Z7Kernel2PdS_iiid --------------------------
	.section	.nv.constant0._Z7Kernel2PdS_iiid,"a",@progbits
	.sectionflags	@""
	.align	4
.nv.constant0._Z7Kernel2PdS_iiid:
	.zero		936


//--------------------- SYMBOLS --------------------------

	.type		.nv.reservedSmem.offset0,@object
	.size		.nv.reservedSmem.offset0,0x4
